//
// Generated by NVIDIA NVVM Compiler
//
// Compiler Build ID: CL-36424714
// Cuda compilation tools, release 13.0, V13.0.88
// Based on NVVM 20.0.0
//

.version 9.0
.target sm_100
.address_size 64

	// .globl	tls_search_kernel_keplerian
.extern .shared .align 16 .b8 shared_mem[];

.visible .entry tls_search_kernel_keplerian(
	.param .u64 .ptr .align 1 tls_search_kernel_keplerian_param_0,
	.param .u64 .ptr .align 1 tls_search_kernel_keplerian_param_1,
	.param .u64 .ptr .align 1 tls_search_kernel_keplerian_param_2,
	.param .u64 .ptr .align 1 tls_search_kernel_keplerian_param_3,
	.param .u64 .ptr .align 1 tls_search_kernel_keplerian_param_4,
	.param .u64 .ptr .align 1 tls_search_kernel_keplerian_param_5,
	.param .u32 tls_search_kernel_keplerian_param_6,
	.param .u32 tls_search_kernel_keplerian_param_7,
	.param .u32 tls_search_kernel_keplerian_param_8,
	.param .u64 .ptr .align 1 tls_search_kernel_keplerian_param_9,
	.param .u64 .ptr .align 1 tls_search_kernel_keplerian_param_10,
	.param .u64 .ptr .align 1 tls_search_kernel_keplerian_param_11,
	.param .u64 .ptr .align 1 tls_search_kernel_keplerian_param_12
)
{
	.reg .pred 	%p<73>;
	.reg .b32 	%r<173>;
	.reg .b32 	%f<518>;
	.reg .b64 	%rd<48>;

	ld.param.u64 	%rd4, [tls_search_kernel_keplerian_param_0];
	ld.param.u64 	%rd12, [tls_search_kernel_keplerian_param_1];
	ld.param.u64 	%rd13, [tls_search_kernel_keplerian_param_2];
	ld.param.u64 	%rd5, [tls_search_kernel_keplerian_param_3];
	ld.param.u64 	%rd6, [tls_search_kernel_keplerian_param_4];
	ld.param.u64 	%rd7, [tls_search_kernel_keplerian_param_5];
	ld.param.u32 	%r69, [tls_search_kernel_keplerian_param_6];
	ld.param.u32 	%r71, [tls_search_kernel_keplerian_param_7];
	ld.param.u32 	%r70, [tls_search_kernel_keplerian_param_8];
	cvta.to.global.u64 	%rd1, %rd13;
	cvta.to.global.u64 	%rd2, %rd12;
	shl.b32 	%r1, %r69, 3;
	shl.b32 	%r2, %r69, 2;
	mov.u32 	%r172, %ntid.x;
	mov.u32 	%r4, %ctaid.x;
	setp.ge.s32 	%p1, %r4, %r71;
	@%p1 bra 	$L__BB0_47;
	cvta.to.global.u64 	%rd14, %rd5;
	cvta.to.global.u64 	%rd15, %rd6;
	cvta.to.global.u64 	%rd16, %rd7;
	mul.wide.u32 	%rd17, %r4, 4;
	add.s64 	%rd18, %rd14, %rd17;
	ld.global.nc.f32 	%f1, [%rd18];
	add.s64 	%rd19, %rd15, %rd17;
	ld.global.nc.f32 	%f2, [%rd19];
	add.s64 	%rd20, %rd16, %rd17;
	ld.global.nc.f32 	%f3, [%rd20];
	mov.u32 	%r5, %tid.x;
	setp.ge.s32 	%p2, %r5, %r69;
	@%p2 bra 	$L__BB0_4;
	cvta.to.global.u64 	%rd3, %rd4;
	mov.u32 	%r73, shared_mem;
	mov.u32 	%r153, %r5;
$L__BB0_3:
	mul.wide.s32 	%rd21, %r153, 4;
	add.s64 	%rd22, %rd3, %rd21;
	ld.global.nc.f32 	%f86, [%rd22];
	div.rn.f32 	%f87, %f86, %f1;
	cvt.rmi.f32.f32 	%f88, %f87;
	sub.f32 	%f89, %f87, %f88;
	shl.b32 	%r72, %r153, 2;
	add.s32 	%r74, %r73, %r72;
	st.shared.f32 	[%r74], %f89;
	add.s32 	%r153, %r153, %r172;
	setp.lt.s32 	%p3, %r153, %r69;
	@%p3 bra 	$L__BB0_3;
$L__BB0_4:
	mov.u32 	%r76, shared_mem;
	add.s32 	%r8, %r76, %r2;
	add.s32 	%r9, %r8, %r2;
	bar.sync 	0;
	setp.ne.s32 	%p4, %r5, 0;
	setp.gt.s32 	%p5, %r69, 4999;
	or.pred  	%p6, %p4, %p5;
	@%p6 bra 	$L__BB0_24;
	setp.lt.s32 	%p7, %r69, 1;
	@%p7 bra 	$L__BB0_18;
	and.b32  	%r10, %r69, 15;
	setp.lt.u32 	%p8, %r69, 16;
	mov.b32 	%r154, 0;
	@%p8 bra 	$L__BB0_9;
	and.b32  	%r154, %r69, 2147483632;
	mov.b32 	%r159, 0;
$L__BB0_8:
	.pragma "nounroll";
	mul.wide.u32 	%rd23, %r159, 4;
	add.s64 	%rd24, %rd2, %rd23;
	ld.global.nc.f32 	%f90, [%rd24];
	shl.b32 	%r79, %r159, 2;
	add.s32 	%r80, %r8, %r79;
	st.shared.f32 	[%r80], %f90;
	add.s64 	%rd25, %rd1, %rd23;
	ld.global.nc.f32 	%f91, [%rd25];
	add.s32 	%r81, %r9, %r79;
	st.shared.f32 	[%r81], %f91;
	ld.global.nc.f32 	%f92, [%rd24+4];
	st.shared.f32 	[%r80+4], %f92;
	ld.global.nc.f32 	%f93, [%rd25+4];
	st.shared.f32 	[%r81+4], %f93;
	ld.global.nc.f32 	%f94, [%rd24+8];
	st.shared.f32 	[%r80+8], %f94;
	ld.global.nc.f32 	%f95, [%rd25+8];
	st.shared.f32 	[%r81+8], %f95;
	ld.global.nc.f32 	%f96, [%rd24+12];
	st.shared.f32 	[%r80+12], %f96;
	ld.global.nc.f32 	%f97, [%rd25+12];
	st.shared.f32 	[%r81+12], %f97;
	ld.global.nc.f32 	%f98, [%rd24+16];
	st.shared.f32 	[%r80+16], %f98;
	ld.global.nc.f32 	%f99, [%rd25+16];
	st.shared.f32 	[%r81+16], %f99;
	ld.global.nc.f32 	%f100, [%rd24+20];
	st.shared.f32 	[%r80+20], %f100;
	ld.global.nc.f32 	%f101, [%rd25+20];
	st.shared.f32 	[%r81+20], %f101;
	ld.global.nc.f32 	%f102, [%rd24+24];
	st.shared.f32 	[%r80+24], %f102;
	ld.global.nc.f32 	%f103, [%rd25+24];
	st.shared.f32 	[%r81+24], %f103;
	ld.global.nc.f32 	%f104, [%rd24+28];
	st.shared.f32 	[%r80+28], %f104;
	ld.global.nc.f32 	%f105, [%rd25+28];
	st.shared.f32 	[%r81+28], %f105;
	ld.global.nc.f32 	%f106, [%rd24+32];
	st.shared.f32 	[%r80+32], %f106;
	ld.global.nc.f32 	%f107, [%rd25+32];
	st.shared.f32 	[%r81+32], %f107;
	ld.global.nc.f32 	%f108, [%rd24+36];
	st.shared.f32 	[%r80+36], %f108;
	ld.global.nc.f32 	%f109, [%rd25+36];
	st.shared.f32 	[%r81+36], %f109;
	ld.global.nc.f32 	%f110, [%rd24+40];
	st.shared.f32 	[%r80+40], %f110;
	ld.global.nc.f32 	%f111, [%rd25+40];
	st.shared.f32 	[%r81+40], %f111;
	ld.global.nc.f32 	%f112, [%rd24+44];
	st.shared.f32 	[%r80+44], %f112;
	ld.global.nc.f32 	%f113, [%rd25+44];
	st.shared.f32 	[%r81+44], %f113;
	ld.global.nc.f32 	%f114, [%rd24+48];
	st.shared.f32 	[%r80+48], %f114;
	ld.global.nc.f32 	%f115, [%rd25+48];
	st.shared.f32 	[%r81+48], %f115;
	ld.global.nc.f32 	%f116, [%rd24+52];
	st.shared.f32 	[%r80+52], %f116;
	ld.global.nc.f32 	%f117, [%rd25+52];
	st.shared.f32 	[%r81+52], %f117;
	ld.global.nc.f32 	%f118, [%rd24+56];
	st.shared.f32 	[%r80+56], %f118;
	ld.global.nc.f32 	%f119, [%rd25+56];
	st.shared.f32 	[%r81+56], %f119;
	ld.global.nc.f32 	%f120, [%rd24+60];
	st.shared.f32 	[%r80+60], %f120;
	ld.global.nc.f32 	%f121, [%rd25+60];
	st.shared.f32 	[%r81+60], %f121;
	add.s32 	%r159, %r159, 16;
	setp.eq.s32 	%p9, %r159, %r154;
	@%p9 bra 	$L__BB0_9;
	bra.uni 	$L__BB0_8;
$L__BB0_9:
	setp.eq.s32 	%p10, %r10, 0;
	@%p10 bra 	$L__BB0_18;
	and.b32  	%r13, %r69, 7;
	setp.lt.u32 	%p11, %r10, 8;
	@%p11 bra 	$L__BB0_12;
	mul.wide.u32 	%rd26, %r154, 4;
	add.s64 	%rd27, %rd2, %rd26;
	ld.global.nc.f32 	%f122, [%rd27];
	shl.b32 	%r82, %r154, 2;
	add.s32 	%r83, %r8, %r82;
	st.shared.f32 	[%r83], %f122;
	add.s64 	%rd28, %rd1, %rd26;
	ld.global.nc.f32 	%f123, [%rd28];
	add.s32 	%r84, %r9, %r82;
	st.shared.f32 	[%r84], %f123;
	ld.global.nc.f32 	%f124, [%rd27+4];
	st.shared.f32 	[%r83+4], %f124;
	ld.global.nc.f32 	%f125, [%rd28+4];
	st.shared.f32 	[%r84+4], %f125;
	ld.global.nc.f32 	%f126, [%rd27+8];
	st.shared.f32 	[%r83+8], %f126;
	ld.global.nc.f32 	%f127, [%rd28+8];
	st.shared.f32 	[%r84+8], %f127;
	ld.global.nc.f32 	%f128, [%rd27+12];
	st.shared.f32 	[%r83+12], %f128;
	ld.global.nc.f32 	%f129, [%rd28+12];
	st.shared.f32 	[%r84+12], %f129;
	ld.global.nc.f32 	%f130, [%rd27+16];
	st.shared.f32 	[%r83+16], %f130;
	ld.global.nc.f32 	%f131, [%rd28+16];
	st.shared.f32 	[%r84+16], %f131;
	ld.global.nc.f32 	%f132, [%rd27+20];
	st.shared.f32 	[%r83+20], %f132;
	ld.global.nc.f32 	%f133, [%rd28+20];
	st.shared.f32 	[%r84+20], %f133;
	ld.global.nc.f32 	%f134, [%rd27+24];
	st.shared.f32 	[%r83+24], %f134;
	ld.global.nc.f32 	%f135, [%rd28+24];
	st.shared.f32 	[%r84+24], %f135;
	ld.global.nc.f32 	%f136, [%rd27+28];
	st.shared.f32 	[%r83+28], %f136;
	ld.global.nc.f32 	%f137, [%rd28+28];
	st.shared.f32 	[%r84+28], %f137;
	add.s32 	%r154, %r154, 8;
$L__BB0_12:
	setp.eq.s32 	%p12, %r13, 0;
	@%p12 bra 	$L__BB0_18;
	and.b32  	%r16, %r69, 3;
	setp.lt.u32 	%p13, %r13, 4;
	@%p13 bra 	$L__BB0_15;
	mul.wide.u32 	%rd29, %r154, 4;
	add.s64 	%rd30, %rd2, %rd29;
	ld.global.nc.f32 	%f138, [%rd30];
	shl.b32 	%r85, %r154, 2;
	add.s32 	%r86, %r8, %r85;
	st.shared.f32 	[%r86], %f138;
	add.s64 	%rd31, %rd1, %rd29;
	ld.global.nc.f32 	%f139, [%rd31];
	add.s32 	%r87, %r9, %r85;
	st.shared.f32 	[%r87], %f139;
	ld.global.nc.f32 	%f140, [%rd30+4];
	st.shared.f32 	[%r86+4], %f140;
	ld.global.nc.f32 	%f141, [%rd31+4];
	st.shared.f32 	[%r87+4], %f141;
	ld.global.nc.f32 	%f142, [%rd30+8];
	st.shared.f32 	[%r86+8], %f142;
	ld.global.nc.f32 	%f143, [%rd31+8];
	st.shared.f32 	[%r87+8], %f143;
	ld.global.nc.f32 	%f144, [%rd30+12];
	st.shared.f32 	[%r86+12], %f144;
	ld.global.nc.f32 	%f145, [%rd31+12];
	st.shared.f32 	[%r87+12], %f145;
	add.s32 	%r154, %r154, 4;
$L__BB0_15:
	setp.eq.s32 	%p14, %r16, 0;
	@%p14 bra 	$L__BB0_18;
	mov.b32 	%r158, 0;
$L__BB0_17:
	.pragma "nounroll";
	mul.wide.u32 	%rd32, %r154, 4;
	add.s64 	%rd33, %rd2, %rd32;
	ld.global.nc.f32 	%f146, [%rd33];
	shl.b32 	%r89, %r154, 2;
	add.s32 	%r90, %r8, %r89;
	st.shared.f32 	[%r90], %f146;
	add.s64 	%rd34, %rd1, %rd32;
	ld.global.nc.f32 	%f147, [%rd34];
	add.s32 	%r91, %r9, %r89;
	st.shared.f32 	[%r91], %f147;
	add.s32 	%r154, %r154, 1;
	add.s32 	%r158, %r158, 1;
	setp.ne.s32 	%p15, %r158, %r16;
	@%p15 bra 	$L__BB0_17;
$L__BB0_18:
	setp.lt.s32 	%p16, %r69, 2;
	@%p16 bra 	$L__BB0_24;
	mov.b32 	%r160, 1;
$L__BB0_20:
	shl.b32 	%r93, %r160, 2;
	add.s32 	%r95, %r76, %r93;
	ld.shared.f32 	%f4, [%r95];
	add.s32 	%r96, %r8, %r93;
	ld.shared.f32 	%f5, [%r96];
	add.s32 	%r97, %r95, %r1;
	ld.shared.f32 	%f6, [%r97];
	mov.u32 	%r161, %r160;
$L__BB0_21:
	shl.b32 	%r98, %r161, 2;
	add.s32 	%r27, %r76, %r98;
	ld.shared.f32 	%f7, [%r27+-4];
	setp.leu.f32 	%p17, %f7, %f4;
	mov.u32 	%r162, %r161;
	@%p17 bra 	$L__BB0_23;
	add.s32 	%r28, %r161, -1;
	st.shared.f32 	[%r27], %f7;
	add.s32 	%r102, %r8, %r98;
	ld.shared.f32 	%f148, [%r102+-4];
	st.shared.f32 	[%r102], %f148;
	add.s32 	%r103, %r27, %r1;
	ld.shared.f32 	%f149, [%r103+-4];
	st.shared.f32 	[%r103], %f149;
	setp.gt.s32 	%p18, %r161, 1;
	mov.b32 	%r162, 0;
	mov.u32 	%r161, %r28;
	@%p18 bra 	$L__BB0_21;
$L__BB0_23:
	shl.b32 	%r104, %r162, 2;
	add.s32 	%r106, %r76, %r104;
	st.shared.f32 	[%r106], %f4;
	add.s32 	%r107, %r8, %r104;
	st.shared.f32 	[%r107], %f5;
	add.s32 	%r108, %r106, %r1;
	st.shared.f32 	[%r108], %f6;
	add.s32 	%r160, %r160, 1;
	setp.ne.s32 	%p19, %r160, %r69;
	@%p19 bra 	$L__BB0_20;
$L__BB0_24:
	bar.sync 	0;
	setp.lt.s32 	%p20, %r70, 1;
	mov.f32 	%f491, 0f7149F2CA;
	mov.f32 	%f492, 0f00000000;
	mov.f32 	%f493, 0f00000000;
	mov.f32 	%f494, 0f00000000;
	@%p20 bra 	$L__BB0_29;
	setp.lt.f32 	%p21, %f2, 0f00800000;
	mul.f32 	%f154, %f2, 0f4B000000;
	selp.f32 	%f155, %f154, %f2, %p21;
	selp.f32 	%f156, 0fC1B80000, 0f00000000, %p21;
	mov.b32 	%r109, %f155;
	add.s32 	%r110, %r109, -1059760811;
	and.b32  	%r111, %r110, -8388608;
	sub.s32 	%r112, %r109, %r111;
	mov.b32 	%f157, %r112;
	cvt.rn.f32.s32 	%f158, %r111;
	fma.rn.f32 	%f159, %f158, 0f34000000, %f156;
	add.f32 	%f160, %f157, 0fBF800000;
	fma.rn.f32 	%f161, %f160, 0fBE055027, 0f3E1039F6;
	fma.rn.f32 	%f162, %f161, %f160, 0fBDF8CDCC;
	fma.rn.f32 	%f163, %f162, %f160, 0f3E0F2955;
	fma.rn.f32 	%f164, %f163, %f160, 0fBE2AD8B9;
	fma.rn.f32 	%f165, %f164, %f160, 0f3E4CED0B;
	fma.rn.f32 	%f166, %f165, %f160, 0fBE7FFF22;
	fma.rn.f32 	%f167, %f166, %f160, 0f3EAAAA78;
	fma.rn.f32 	%f168, %f167, %f160, 0fBF000000;
	mul.f32 	%f169, %f160, %f168;
	fma.rn.f32 	%f170, %f169, %f160, %f160;
	fma.rn.f32 	%f171, %f159, 0f3F317218, %f170;
	setp.gt.u32 	%p22, %r109, 2139095039;
	fma.rn.f32 	%f172, %f155, 0f7F800000, 0f7F800000;
	selp.f32 	%f173, %f172, %f171, %p22;
	setp.eq.f32 	%p23, %f155, 0f00000000;
	selp.f32 	%f8, 0fFF800000, %f173, %p23;
	setp.lt.f32 	%p24, %f3, 0f00800000;
	mul.f32 	%f174, %f3, 0f4B000000;
	selp.f32 	%f175, %f174, %f3, %p24;
	selp.f32 	%f176, 0fC1B80000, 0f00000000, %p24;
	mov.b32 	%r113, %f175;
	add.s32 	%r114, %r113, -1059760811;
	and.b32  	%r115, %r114, -8388608;
	sub.s32 	%r116, %r113, %r115;
	mov.b32 	%f177, %r116;
	cvt.rn.f32.s32 	%f178, %r115;
	fma.rn.f32 	%f179, %f178, 0f34000000, %f176;
	add.f32 	%f180, %f177, 0fBF800000;
	fma.rn.f32 	%f181, %f180, 0fBE055027, 0f3E1039F6;
	fma.rn.f32 	%f182, %f181, %f180, 0fBDF8CDCC;
	fma.rn.f32 	%f183, %f182, %f180, 0f3E0F2955;
	fma.rn.f32 	%f184, %f183, %f180, 0fBE2AD8B9;
	fma.rn.f32 	%f185, %f184, %f180, 0f3E4CED0B;
	fma.rn.f32 	%f186, %f185, %f180, 0fBE7FFF22;
	fma.rn.f32 	%f187, %f186, %f180, 0f3EAAAA78;
	fma.rn.f32 	%f188, %f187, %f180, 0fBF000000;
	mul.f32 	%f189, %f180, %f188;
	fma.rn.f32 	%f190, %f189, %f180, %f180;
	fma.rn.f32 	%f191, %f179, 0f3F317218, %f190;
	setp.gt.u32 	%p25, %r113, 2139095039;
	fma.rn.f32 	%f192, %f175, 0f7F800000, 0f7F800000;
	selp.f32 	%f193, %f192, %f191, %p25;
	setp.eq.f32 	%p26, %f175, 0f00000000;
	selp.f32 	%f9, 0fFF800000, %f193, %p26;
	setp.lt.s32 	%p27, %r69, 1;
	@%p27 bra 	$L__BB0_29;
	and.b32  	%r31, %r69, 3;
	add.s32 	%r32, %r31, -1;
	and.b32  	%r33, %r69, 2147483644;
	and.b32  	%r34, %r69, 1;
	neg.s32 	%r35, %r33;
	add.s32 	%r118, %r70, -1;
	cvt.rn.f32.u32 	%f10, %r118;
	sub.f32 	%f11, %f9, %f8;
	mov.f32 	%f491, 0f7149F2CA;
	mov.f32 	%f494, 0f00000000;
	mov.b32 	%r163, 0;
	mov.f32 	%f493, %f494;
	mov.f32 	%f492, %f494;
$L__BB0_27:
	setp.lt.u32 	%p28, %r5, 30;
	@%p28 bra 	$L__BB0_48;
$L__BB0_28:
	add.s32 	%r163, %r163, 1;
	setp.eq.s32 	%p61, %r163, %r70;
	@%p61 bra 	$L__BB0_29;
	bra.uni 	$L__BB0_27;
$L__BB0_29:
	add.s32 	%r58, %r9, %r2;
	shl.b32 	%r147, %r172, 2;
	add.s32 	%r59, %r58, %r147;
	add.s32 	%r60, %r59, %r147;
	add.s32 	%r61, %r60, %r147;
	shl.b32 	%r148, %r5, 2;
	add.s32 	%r62, %r58, %r148;
	st.shared.f32 	[%r62], %f491;
	add.s32 	%r63, %r59, %r148;
	st.shared.f32 	[%r63], %f492;
	add.s32 	%r64, %r60, %r148;
	st.shared.f32 	[%r64], %f493;
	add.s32 	%r65, %r61, %r148;
	st.shared.f32 	[%r65], %f494;
	bar.sync 	0;
	setp.lt.u32 	%p62, %r172, 64;
	@%p62 bra 	$L__BB0_34;
$L__BB0_30:
	mov.u32 	%r66, %r172;
	shr.u32 	%r172, %r66, 1;
	setp.ge.u32 	%p63, %r5, %r172;
	@%p63 bra 	$L__BB0_33;
	shl.b32 	%r68, %r172, 2;
	add.s32 	%r149, %r62, %r68;
	ld.shared.f32 	%f85, [%r149];
	ld.shared.f32 	%f425, [%r62];
	setp.geu.f32 	%p64, %f85, %f425;
	@%p64 bra 	$L__BB0_33;
	st.shared.f32 	[%r62], %f85;
	add.s32 	%r150, %r63, %r68;
	ld.shared.f32 	%f426, [%r150];
	st.shared.f32 	[%r63], %f426;
	add.s32 	%r151, %r64, %r68;
	ld.shared.f32 	%f427, [%r151];
	st.shared.f32 	[%r64], %f427;
	add.s32 	%r152, %r65, %r68;
	ld.shared.f32 	%f428, [%r152];
	st.shared.f32 	[%r65], %f428;
$L__BB0_33:
	bar.sync 	0;
	setp.gt.u32 	%p65, %r66, 127;
	@%p65 bra 	$L__BB0_30;
$L__BB0_34:
	setp.gt.u32 	%p66, %r5, 31;
	@%p66 bra 	$L__BB0_47;
	ld.volatile.shared.f32 	%f429, [%r62+64];
	ld.volatile.shared.f32 	%f430, [%r62];
	setp.geu.f32 	%p67, %f429, %f430;
	@%p67 bra 	$L__BB0_37;
	ld.volatile.shared.f32 	%f431, [%r62+64];
	st.volatile.shared.f32 	[%r62], %f431;
	ld.volatile.shared.f32 	%f432, [%r63+64];
	st.volatile.shared.f32 	[%r63], %f432;
	ld.volatile.shared.f32 	%f433, [%r64+64];
	st.volatile.shared.f32 	[%r64], %f433;
	ld.volatile.shared.f32 	%f434, [%r65+64];
	st.volatile.shared.f32 	[%r65], %f434;
$L__BB0_37:
	ld.volatile.shared.f32 	%f435, [%r62+32];
	ld.volatile.shared.f32 	%f436, [%r62];
	setp.geu.f32 	%p68, %f435, %f436;
	@%p68 bra 	$L__BB0_39;
	ld.volatile.shared.f32 	%f437, [%r62+32];
	st.volatile.shared.f32 	[%r62], %f437;
	ld.volatile.shared.f32 	%f438, [%r63+32];
	st.volatile.shared.f32 	[%r63], %f438;
	ld.volatile.shared.f32 	%f439, [%r64+32];
	st.volatile.shared.f32 	[%r64], %f439;
	ld.volatile.shared.f32 	%f440, [%r65+32];
	st.volatile.shared.f32 	[%r65], %f440;
$L__BB0_39:
	ld.volatile.shared.f32 	%f441, [%r62+16];
	ld.volatile.shared.f32 	%f442, [%r62];
	setp.geu.f32 	%p69, %f441, %f442;
	@%p69 bra 	$L__BB0_41;
	ld.volatile.shared.f32 	%f443, [%r62+16];
	st.volatile.shared.f32 	[%r62], %f443;
	ld.volatile.shared.f32 	%f444, [%r63+16];
	st.volatile.shared.f32 	[%r63], %f444;
	ld.volatile.shared.f32 	%f445, [%r64+16];
	st.volatile.shared.f32 	[%r64], %f445;
	ld.volatile.shared.f32 	%f446, [%r65+16];
	st.volatile.shared.f32 	[%r65], %f446;
$L__BB0_41:
	ld.volatile.shared.f32 	%f447, [%r62+8];
	ld.volatile.shared.f32 	%f448, [%r62];
	setp.geu.f32 	%p70, %f447, %f448;
	@%p70 bra 	$L__BB0_43;
	ld.volatile.shared.f32 	%f449, [%r62+8];
	st.volatile.shared.f32 	[%r62], %f449;
	ld.volatile.shared.f32 	%f450, [%r63+8];
	st.volatile.shared.f32 	[%r63], %f450;
	ld.volatile.shared.f32 	%f451, [%r64+8];
	st.volatile.shared.f32 	[%r64], %f451;
	ld.volatile.shared.f32 	%f452, [%r65+8];
	st.volatile.shared.f32 	[%r65], %f452;
$L__BB0_43:
	ld.volatile.shared.f32 	%f453, [%r62+4];
	ld.volatile.shared.f32 	%f454, [%r62];
	setp.geu.f32 	%p71, %f453, %f454;
	@%p71 bra 	$L__BB0_45;
	ld.volatile.shared.f32 	%f455, [%r62+4];
	st.volatile.shared.f32 	[%r62], %f455;
	ld.volatile.shared.f32 	%f456, [%r63+4];
	st.volatile.shared.f32 	[%r63], %f456;
	ld.volatile.shared.f32 	%f457, [%r64+4];
	st.volatile.shared.f32 	[%r64], %f457;
	ld.volatile.shared.f32 	%f458, [%r65+4];
	st.volatile.shared.f32 	[%r65], %f458;
$L__BB0_45:
	setp.ne.s32 	%p72, %r5, 0;
	@%p72 bra 	$L__BB0_47;
	ld.param.u64 	%rd47, [tls_search_kernel_keplerian_param_12];
	ld.param.u64 	%rd46, [tls_search_kernel_keplerian_param_11];
	ld.param.u64 	%rd45, [tls_search_kernel_keplerian_param_10];
	ld.param.u64 	%rd44, [tls_search_kernel_keplerian_param_9];
	ld.shared.f32 	%f459, [%r58];
	cvta.to.global.u64 	%rd35, %rd44;
	mul.wide.u32 	%rd36, %r4, 4;
	add.s64 	%rd37, %rd35, %rd36;
	st.global.f32 	[%rd37], %f459;
	ld.shared.f32 	%f460, [%r59];
	cvta.to.global.u64 	%rd38, %rd45;
	add.s64 	%rd39, %rd38, %rd36;
	st.global.f32 	[%rd39], %f460;
	ld.shared.f32 	%f461, [%r60];
	cvta.to.global.u64 	%rd40, %rd46;
	add.s64 	%rd41, %rd40, %rd36;
	st.global.f32 	[%rd41], %f461;
	ld.shared.f32 	%f462, [%r61];
	cvta.to.global.u64 	%rd42, %rd47;
	add.s64 	%rd43, %rd42, %rd36;
	st.global.f32 	[%rd43], %f462;
$L__BB0_47:
	ret;
$L__BB0_48:
	cvt.rn.f32.u32 	%f196, %r163;
	mul.f32 	%f197, %f11, %f196;
	div.rn.f32 	%f198, %f197, %f10;
	add.f32 	%f199, %f8, %f198;
	fma.rn.f32 	%f200, %f199, 0f3BBB989D, 0f3F000000;
	cvt.sat.f32.f32 	%f201, %f200;
	mov.f32 	%f202, 0f4B400001;
	mov.f32 	%f203, 0f437C0000;
	fma.rm.f32 	%f204, %f201, %f203, %f202;
	add.f32 	%f205, %f204, 0fCB40007F;
	neg.f32 	%f206, %f205;
	fma.rn.f32 	%f207, %f199, 0f3FB8AA3B, %f206;
	fma.rn.f32 	%f208, %f199, 0f32A57060, %f207;
	ex2.approx.ftz.f32 	%f209, %f208;
	mov.b32 	%r119, %f204;
	shl.b32 	%r120, %r119, 23;
	mov.b32 	%f210, %r120;
	mul.f32 	%f211, %f209, %f210;
	mul.f32 	%f20, %f211, 0f3F000000;
	mul.f32 	%f21, %f1, %f211;
	mov.u32 	%r164, %r5;
$L__BB0_49:
	setp.lt.u32 	%p29, %r69, 4;
	cvt.rn.f32.u32 	%f214, %r164;
	div.rn.f32 	%f26, %f214, 0f41F00000;
	mov.f32 	%f482, 0f00000000;
	mov.b32 	%r171, 0;
	mov.f32 	%f481, %f482;
	@%p29 bra 	$L__BB0_60;
	mov.f32 	%f482, 0f00000000;
	mov.u32 	%r165, shared_mem;
	mov.u32 	%r166, %r35;
$L__BB0_51:
	.pragma "nounroll";
	ld.shared.f32 	%f216, [%r165];
	sub.f32 	%f217, %f216, %f26;
	add.f32 	%f218, %f217, 0f3F000000;
	cvt.rmi.f32.f32 	%f219, %f218;
	sub.f32 	%f220, %f218, %f219;
	add.f32 	%f221, %f220, 0fBF000000;
	abs.f32 	%f222, %f221;
	setp.geu.f32 	%p30, %f222, %f20;
	add.s32 	%r41, %r165, %r2;
	add.s32 	%r42, %r165, %r1;
	@%p30 bra 	$L__BB0_53;
	ld.shared.f32 	%f223, [%r42];
	fma.rn.f32 	%f224, %f223, %f223, 0f2EDBE6FF;
	ld.shared.f32 	%f225, [%r41];
	mov.f32 	%f226, 0f3F800000;
	sub.f32 	%f227, %f226, %f225;
	div.rn.f32 	%f228, %f227, %f224;
	add.f32 	%f481, %f481, %f228;
	rcp.rn.f32 	%f229, %f224;
	add.f32 	%f482, %f482, %f229;
$L__BB0_53:
	ld.shared.f32 	%f230, [%r165+4];
	sub.f32 	%f231, %f230, %f26;
	add.f32 	%f232, %f231, 0f3F000000;
	cvt.rmi.f32.f32 	%f233, %f232;
	sub.f32 	%f234, %f232, %f233;
	add.f32 	%f235, %f234, 0fBF000000;
	abs.f32 	%f236, %f235;
	setp.geu.f32 	%p31, %f236, %f20;
	@%p31 bra 	$L__BB0_55;
	ld.shared.f32 	%f237, [%r42+4];
	fma.rn.f32 	%f238, %f237, %f237, 0f2EDBE6FF;
	ld.shared.f32 	%f239, [%r41+4];
	mov.f32 	%f240, 0f3F800000;
	sub.f32 	%f241, %f240, %f239;
	div.rn.f32 	%f242, %f241, %f238;
	add.f32 	%f481, %f481, %f242;
	rcp.rn.f32 	%f243, %f238;
	add.f32 	%f482, %f482, %f243;
$L__BB0_55:
	ld.shared.f32 	%f244, [%r165+8];
	sub.f32 	%f245, %f244, %f26;
	add.f32 	%f246, %f245, 0f3F000000;
	cvt.rmi.f32.f32 	%f247, %f246;
	sub.f32 	%f248, %f246, %f247;
	add.f32 	%f249, %f248, 0fBF000000;
	abs.f32 	%f250, %f249;
	setp.geu.f32 	%p32, %f250, %f20;
	@%p32 bra 	$L__BB0_57;
	ld.shared.f32 	%f251, [%r42+8];
	fma.rn.f32 	%f252, %f251, %f251, 0f2EDBE6FF;
	ld.shared.f32 	%f253, [%r41+8];
	mov.f32 	%f254, 0f3F800000;
	sub.f32 	%f255, %f254, %f253;
	div.rn.f32 	%f256, %f255, %f252;
	add.f32 	%f481, %f481, %f256;
	rcp.rn.f32 	%f257, %f252;
	add.f32 	%f482, %f482, %f257;
$L__BB0_57:
	ld.shared.f32 	%f258, [%r165+12];
	sub.f32 	%f259, %f258, %f26;
	add.f32 	%f260, %f259, 0f3F000000;
	cvt.rmi.f32.f32 	%f261, %f260;
	sub.f32 	%f262, %f260, %f261;
	add.f32 	%f263, %f262, 0fBF000000;
	abs.f32 	%f264, %f263;
	setp.geu.f32 	%p33, %f264, %f20;
	@%p33 bra 	$L__BB0_59;
	ld.shared.f32 	%f265, [%r42+12];
	fma.rn.f32 	%f266, %f265, %f265, 0f2EDBE6FF;
	ld.shared.f32 	%f267, [%r41+12];
	mov.f32 	%f268, 0f3F800000;
	sub.f32 	%f269, %f268, %f267;
	div.rn.f32 	%f270, %f269, %f266;
	add.f32 	%f481, %f481, %f270;
	rcp.rn.f32 	%f271, %f266;
	add.f32 	%f482, %f482, %f271;
$L__BB0_59:
	add.s32 	%r166, %r166, 4;
	add.s32 	%r165, %r165, 16;
	setp.eq.s32 	%p34, %r166, 0;
	mov.u32 	%r171, %r33;
	@%p34 bra 	$L__BB0_60;
	bra.uni 	$L__BB0_51;
$L__BB0_60:
	setp.eq.s32 	%p35, %r31, 0;
	@%p35 bra 	$L__BB0_70;
	setp.eq.s32 	%p36, %r32, 0;
	@%p36 bra 	$L__BB0_67;
	shl.b32 	%r123, %r171, 2;
	mov.u32 	%r124, shared_mem;
	add.s32 	%r52, %r124, %r123;
	ld.shared.f32 	%f273, [%r52];
	sub.f32 	%f274, %f273, %f26;
	add.f32 	%f275, %f274, 0f3F000000;
	cvt.rmi.f32.f32 	%f276, %f275;
	sub.f32 	%f277, %f275, %f276;
	add.f32 	%f278, %f277, 0fBF000000;
	abs.f32 	%f279, %f278;
	setp.geu.f32 	%p37, %f279, %f20;
	add.s32 	%r53, %r8, %r123;
	add.s32 	%r54, %r52, %r1;
	@%p37 bra 	$L__BB0_64;
	ld.shared.f32 	%f280, [%r54];
	fma.rn.f32 	%f281, %f280, %f280, 0f2EDBE6FF;
	ld.shared.f32 	%f282, [%r53];
	mov.f32 	%f283, 0f3F800000;
	sub.f32 	%f284, %f283, %f282;
	div.rn.f32 	%f285, %f284, %f281;
	add.f32 	%f481, %f481, %f285;
	rcp.rn.f32 	%f286, %f281;
	add.f32 	%f482, %f482, %f286;
$L__BB0_64:
	ld.shared.f32 	%f287, [%r52+4];
	sub.f32 	%f288, %f287, %f26;
	add.f32 	%f289, %f288, 0f3F000000;
	cvt.rmi.f32.f32 	%f290, %f289;
	sub.f32 	%f291, %f289, %f290;
	add.f32 	%f292, %f291, 0fBF000000;
	abs.f32 	%f293, %f292;
	setp.geu.f32 	%p38, %f293, %f20;
	@%p38 bra 	$L__BB0_66;
	ld.shared.f32 	%f294, [%r54+4];
	fma.rn.f32 	%f295, %f294, %f294, 0f2EDBE6FF;
	ld.shared.f32 	%f296, [%r53+4];
	mov.f32 	%f297, 0f3F800000;
	sub.f32 	%f298, %f297, %f296;
	div.rn.f32 	%f299, %f298, %f295;
	add.f32 	%f481, %f481, %f299;
	rcp.rn.f32 	%f300, %f295;
	add.f32 	%f482, %f482, %f300;
$L__BB0_66:
	add.s32 	%r171, %r171, 2;
$L__BB0_67:
	setp.eq.s32 	%p39, %r34, 0;
	@%p39 bra 	$L__BB0_70;
	shl.b32 	%r125, %r171, 2;
	mov.u32 	%r126, shared_mem;
	add.s32 	%r57, %r126, %r125;
	ld.shared.f32 	%f301, [%r57];
	sub.f32 	%f302, %f301, %f26;
	add.f32 	%f303, %f302, 0f3F000000;
	cvt.rmi.f32.f32 	%f304, %f303;
	sub.f32 	%f305, %f303, %f304;
	add.f32 	%f306, %f305, 0fBF000000;
	abs.f32 	%f307, %f306;
	setp.geu.f32 	%p40, %f307, %f20;
	@%p40 bra 	$L__BB0_70;
	add.s32 	%r127, %r57, %r1;
	ld.shared.f32 	%f308, [%r127];
	fma.rn.f32 	%f309, %f308, %f308, 0f2EDBE6FF;
	add.s32 	%r129, %r8, %r125;
	ld.shared.f32 	%f310, [%r129];
	mov.f32 	%f311, 0f3F800000;
	sub.f32 	%f312, %f311, %f310;
	div.rn.f32 	%f313, %f312, %f309;
	add.f32 	%f481, %f481, %f313;
	rcp.rn.f32 	%f314, %f309;
	add.f32 	%f482, %f482, %f314;
$L__BB0_70:
	setp.lt.f32 	%p41, %f482, 0f2EDBE6FF;
	mov.f32 	%f489, 0f00000000;
	@%p41 bra 	$L__BB0_72;
	div.rn.f32 	%f316, %f481, %f482;
	setp.lt.f32 	%p42, %f316, 0f00000000;
	selp.f32 	%f317, 0f00000000, %f316, %p42;
	setp.gt.f32 	%p43, %f317, 0f3F800000;
	selp.f32 	%f489, 0f3F800000, %f317, %p43;
$L__BB0_72:
	setp.gt.f32 	%p44, %f489, 0f00000000;
	setp.lt.f32 	%p45, %f489, 0f3F000000;
	and.pred  	%p46, %p44, %p45;
	@%p46 bra 	$L__BB0_73;
	bra.uni 	$L__BB0_76;
$L__BB0_73:
	mov.f32 	%f320, 0f3F800000;
	sub.f32 	%f53, %f320, %f489;
	mov.f32 	%f499, 0f00000000;
	mov.b32 	%r169, 0;
	@%p29 bra 	$L__BB0_78;
	mov.f32 	%f499, 0f00000000;
	mov.b32 	%r167, 0;
	bra.uni 	$L__BB0_77;
$L__BB0_75:
	mov.f32 	%f491, %f499;
	mov.f32 	%f492, %f26;
	mov.f32 	%f493, %f21;
	mov.f32 	%f494, %f489;
$L__BB0_76:
	add.s32 	%r164, %r164, %r172;
	setp.lt.u32 	%p60, %r164, 30;
	@%p60 bra 	$L__BB0_49;
	bra.uni 	$L__BB0_28;
$L__BB0_77:
	.pragma "nounroll";
	shl.b32 	%r132, %r167, 2;
	mov.u32 	%r133, shared_mem;
	add.s32 	%r134, %r133, %r132;
	ld.shared.v4.f32 	{%f322, %f323, %f324, %f325}, [%r134];
	sub.f32 	%f326, %f322, %f26;
	add.f32 	%f327, %f326, 0f3F000000;
	cvt.rmi.f32.f32 	%f328, %f327;
	sub.f32 	%f329, %f327, %f328;
	add.f32 	%f330, %f329, 0fBF000000;
	abs.f32 	%f331, %f330;
	setp.lt.f32 	%p48, %f331, %f20;
	selp.f32 	%f332, %f53, 0f3F800000, %p48;
	add.s32 	%r135, %r8, %r132;
	ld.shared.f32 	%f333, [%r135];
	sub.f32 	%f334, %f333, %f332;
	add.s32 	%r136, %r134, %r1;
	ld.shared.v2.f32 	{%f335, %f336}, [%r136];
	fma.rn.f32 	%f337, %f335, %f335, 0f2EDBE6FF;
	mul.f32 	%f338, %f334, %f334;
	div.rn.f32 	%f339, %f338, %f337;
	add.f32 	%f340, %f499, %f339;
	sub.f32 	%f341, %f323, %f26;
	add.f32 	%f342, %f341, 0f3F000000;
	cvt.rmi.f32.f32 	%f343, %f342;
	sub.f32 	%f344, %f342, %f343;
	add.f32 	%f345, %f344, 0fBF000000;
	abs.f32 	%f346, %f345;
	setp.lt.f32 	%p49, %f346, %f20;
	selp.f32 	%f347, %f53, 0f3F800000, %p49;
	ld.shared.f32 	%f348, [%r135+4];
	sub.f32 	%f349, %f348, %f347;
	fma.rn.f32 	%f350, %f336, %f336, 0f2EDBE6FF;
	mul.f32 	%f351, %f349, %f349;
	div.rn.f32 	%f352, %f351, %f350;
	add.f32 	%f353, %f340, %f352;
	sub.f32 	%f354, %f324, %f26;
	add.f32 	%f355, %f354, 0f3F000000;
	cvt.rmi.f32.f32 	%f356, %f355;
	sub.f32 	%f357, %f355, %f356;
	add.f32 	%f358, %f357, 0fBF000000;
	abs.f32 	%f359, %f358;
	setp.lt.f32 	%p50, %f359, %f20;
	selp.f32 	%f360, %f53, 0f3F800000, %p50;
	ld.shared.f32 	%f361, [%r135+8];
	sub.f32 	%f362, %f361, %f360;
	ld.shared.v2.f32 	{%f363, %f364}, [%r136+8];
	fma.rn.f32 	%f365, %f363, %f363, 0f2EDBE6FF;
	mul.f32 	%f366, %f362, %f362;
	div.rn.f32 	%f367, %f366, %f365;
	add.f32 	%f368, %f353, %f367;
	sub.f32 	%f369, %f325, %f26;
	add.f32 	%f370, %f369, 0f3F000000;
	cvt.rmi.f32.f32 	%f371, %f370;
	sub.f32 	%f372, %f370, %f371;
	add.f32 	%f373, %f372, 0fBF000000;
	abs.f32 	%f374, %f373;
	setp.lt.f32 	%p51, %f374, %f20;
	selp.f32 	%f375, %f53, 0f3F800000, %p51;
	ld.shared.f32 	%f376, [%r135+12];
	sub.f32 	%f377, %f376, %f375;
	fma.rn.f32 	%f378, %f364, %f364, 0f2EDBE6FF;
	mul.f32 	%f379, %f377, %f377;
	div.rn.f32 	%f380, %f379, %f378;
	add.f32 	%f499, %f368, %f380;
	add.s32 	%r167, %r167, 4;
	setp.eq.s32 	%p52, %r167, %r33;
	mov.u32 	%r169, %r33;
	@%p52 bra 	$L__BB0_78;
	bra.uni 	$L__BB0_77;
$L__BB0_78:
	@%p35 bra 	$L__BB0_83;
	setp.eq.s32 	%p54, %r32, 0;
	@%p54 bra 	$L__BB0_81;
	shl.b32 	%r137, %r169, 2;
	mov.u32 	%r138, shared_mem;
	add.s32 	%r139, %r138, %r137;
	ld.shared.f32 	%f382, [%r139];
	sub.f32 	%f383, %f382, %f26;
	add.f32 	%f384, %f383, 0f3F000000;
	cvt.rmi.f32.f32 	%f385, %f384;
	sub.f32 	%f386, %f384, %f385;
	add.f32 	%f387, %f386, 0fBF000000;
	abs.f32 	%f388, %f387;
	setp.lt.f32 	%p55, %f388, %f20;
	selp.f32 	%f389, %f53, 0f3F800000, %p55;
	add.s32 	%r140, %r8, %r137;
	ld.shared.f32 	%f390, [%r140];
	sub.f32 	%f391, %f390, %f389;
	add.s32 	%r141, %r139, %r1;
	ld.shared.f32 	%f392, [%r141];
	fma.rn.f32 	%f393, %f392, %f392, 0f2EDBE6FF;
	mul.f32 	%f394, %f391, %f391;
	div.rn.f32 	%f395, %f394, %f393;
	add.f32 	%f396, %f499, %f395;
	ld.shared.f32 	%f397, [%r139+4];
	sub.f32 	%f398, %f397, %f26;
	add.f32 	%f399, %f398, 0f3F000000;
	cvt.rmi.f32.f32 	%f400, %f399;
	sub.f32 	%f401, %f399, %f400;
	add.f32 	%f402, %f401, 0fBF000000;
	abs.f32 	%f403, %f402;
	setp.lt.f32 	%p56, %f403, %f20;
	selp.f32 	%f404, %f53, 0f3F800000, %p56;
	ld.shared.f32 	%f405, [%r140+4];
	sub.f32 	%f406, %f405, %f404;
	ld.shared.f32 	%f407, [%r141+4];
	fma.rn.f32 	%f408, %f407, %f407, 0f2EDBE6FF;
	mul.f32 	%f409, %f406, %f406;
	div.rn.f32 	%f410, %f409, %f408;
	add.f32 	%f499, %f396, %f410;
	add.s32 	%r169, %r169, 2;
$L__BB0_81:
	setp.eq.s32 	%p57, %r34, 0;
	@%p57 bra 	$L__BB0_83;
	shl.b32 	%r142, %r169, 2;
	mov.u32 	%r143, shared_mem;
	add.s32 	%r144, %r143, %r142;
	ld.shared.f32 	%f411, [%r144];
	sub.f32 	%f412, %f411, %f26;
	add.f32 	%f413, %f412, 0f3F000000;
	cvt.rmi.f32.f32 	%f414, %f413;
	sub.f32 	%f415, %f413, %f414;
	add.f32 	%f416, %f415, 0fBF000000;
	abs.f32 	%f417, %f416;
	setp.lt.f32 	%p58, %f417, %f20;
	selp.f32 	%f418, %f53, 0f3F800000, %p58;
	add.s32 	%r145, %r8, %r142;
	ld.shared.f32 	%f419, [%r145];
	sub.f32 	%f420, %f419, %f418;
	add.s32 	%r146, %r144, %r1;
	ld.shared.f32 	%f421, [%r146];
	fma.rn.f32 	%f422, %f421, %f421, 0f2EDBE6FF;
	mul.f32 	%f423, %f420, %f420;
	div.rn.f32 	%f424, %f423, %f422;
	add.f32 	%f499, %f499, %f424;
$L__BB0_83:
	setp.lt.f32 	%p59, %f499, %f491;
	@%p59 bra 	$L__BB0_75;
	bra.uni 	$L__BB0_76;

}
	// .globl	tls_search_kernel
.visible .entry tls_search_kernel(
	.param .u64 .ptr .align 1 tls_search_kernel_param_0,
	.param .u64 .ptr .align 1 tls_search_kernel_param_1,
	.param .u64 .ptr .align 1 tls_search_kernel_param_2,
	.param .u64 .ptr .align 1 tls_search_kernel_param_3,
	.param .u32 tls_search_kernel_param_4,
	.param .u32 tls_search_kernel_param_5,
	.param .u64 .ptr .align 1 tls_search_kernel_param_6,
	.param .u64 .ptr .align 1 tls_search_kernel_param_7,
	.param .u64 .ptr .align 1 tls_search_kernel_param_8,
	.param .u64 .ptr .align 1 tls_search_kernel_param_9
)
{
	.reg .pred 	%p<66>;
	.reg .b32 	%r<163>;
	.reg .b32 	%f<466>;
	.reg .b64 	%rd<40>;

	ld.param.u64 	%rd4, [tls_search_kernel_param_0];
	ld.param.u64 	%rd10, [tls_search_kernel_param_1];
	ld.param.u64 	%rd11, [tls_search_kernel_param_2];
	ld.param.u64 	%rd5, [tls_search_kernel_param_3];
	ld.param.u32 	%r69, [tls_search_kernel_param_4];
	ld.param.u32 	%r70, [tls_search_kernel_param_5];
	ld.param.u64 	%rd8, [tls_search_kernel_param_8];
	ld.param.u64 	%rd9, [tls_search_kernel_param_9];
	cvta.to.global.u64 	%rd1, %rd11;
	cvta.to.global.u64 	%rd2, %rd10;
	shl.b32 	%r1, %r69, 3;
	shl.b32 	%r2, %r69, 2;
	mov.u32 	%r162, %ntid.x;
	mov.u32 	%r4, %ctaid.x;
	setp.ge.s32 	%p1, %r4, %r70;
	@%p1 bra 	$L__BB1_46;
	cvta.to.global.u64 	%rd12, %rd5;
	mul.wide.u32 	%rd13, %r4, 4;
	add.s64 	%rd14, %rd12, %rd13;
	ld.global.nc.f32 	%f1, [%rd14];
	mov.u32 	%r5, %tid.x;
	setp.ge.s32 	%p2, %r5, %r69;
	@%p2 bra 	$L__BB1_4;
	cvta.to.global.u64 	%rd3, %rd4;
	mov.u32 	%r72, shared_mem;
	mov.u32 	%r143, %r5;
$L__BB1_3:
	mul.wide.s32 	%rd15, %r143, 4;
	add.s64 	%rd16, %rd3, %rd15;
	ld.global.nc.f32 	%f80, [%rd16];
	div.rn.f32 	%f81, %f80, %f1;
	cvt.rmi.f32.f32 	%f82, %f81;
	sub.f32 	%f83, %f81, %f82;
	shl.b32 	%r71, %r143, 2;
	add.s32 	%r73, %r72, %r71;
	st.shared.f32 	[%r73], %f83;
	add.s32 	%r143, %r143, %r162;
	setp.lt.s32 	%p3, %r143, %r69;
	@%p3 bra 	$L__BB1_3;
$L__BB1_4:
	mov.u32 	%r75, shared_mem;
	add.s32 	%r8, %r75, %r2;
	add.s32 	%r9, %r8, %r2;
	bar.sync 	0;
	setp.ne.s32 	%p4, %r5, 0;
	setp.gt.s32 	%p5, %r69, 4999;
	or.pred  	%p6, %p4, %p5;
	@%p6 bra 	$L__BB1_24;
	setp.lt.s32 	%p7, %r69, 1;
	@%p7 bra 	$L__BB1_18;
	and.b32  	%r10, %r69, 15;
	setp.lt.u32 	%p8, %r69, 16;
	mov.b32 	%r144, 0;
	@%p8 bra 	$L__BB1_9;
	and.b32  	%r144, %r69, 2147483632;
	mov.b32 	%r149, 0;
$L__BB1_8:
	.pragma "nounroll";
	mul.wide.u32 	%rd17, %r149, 4;
	add.s64 	%rd18, %rd2, %rd17;
	ld.global.nc.f32 	%f84, [%rd18];
	shl.b32 	%r78, %r149, 2;
	add.s32 	%r79, %r8, %r78;
	st.shared.f32 	[%r79], %f84;
	add.s64 	%rd19, %rd1, %rd17;
	ld.global.nc.f32 	%f85, [%rd19];
	add.s32 	%r80, %r9, %r78;
	st.shared.f32 	[%r80], %f85;
	ld.global.nc.f32 	%f86, [%rd18+4];
	st.shared.f32 	[%r79+4], %f86;
	ld.global.nc.f32 	%f87, [%rd19+4];
	st.shared.f32 	[%r80+4], %f87;
	ld.global.nc.f32 	%f88, [%rd18+8];
	st.shared.f32 	[%r79+8], %f88;
	ld.global.nc.f32 	%f89, [%rd19+8];
	st.shared.f32 	[%r80+8], %f89;
	ld.global.nc.f32 	%f90, [%rd18+12];
	st.shared.f32 	[%r79+12], %f90;
	ld.global.nc.f32 	%f91, [%rd19+12];
	st.shared.f32 	[%r80+12], %f91;
	ld.global.nc.f32 	%f92, [%rd18+16];
	st.shared.f32 	[%r79+16], %f92;
	ld.global.nc.f32 	%f93, [%rd19+16];
	st.shared.f32 	[%r80+16], %f93;
	ld.global.nc.f32 	%f94, [%rd18+20];
	st.shared.f32 	[%r79+20], %f94;
	ld.global.nc.f32 	%f95, [%rd19+20];
	st.shared.f32 	[%r80+20], %f95;
	ld.global.nc.f32 	%f96, [%rd18+24];
	st.shared.f32 	[%r79+24], %f96;
	ld.global.nc.f32 	%f97, [%rd19+24];
	st.shared.f32 	[%r80+24], %f97;
	ld.global.nc.f32 	%f98, [%rd18+28];
	st.shared.f32 	[%r79+28], %f98;
	ld.global.nc.f32 	%f99, [%rd19+28];
	st.shared.f32 	[%r80+28], %f99;
	ld.global.nc.f32 	%f100, [%rd18+32];
	st.shared.f32 	[%r79+32], %f100;
	ld.global.nc.f32 	%f101, [%rd19+32];
	st.shared.f32 	[%r80+32], %f101;
	ld.global.nc.f32 	%f102, [%rd18+36];
	st.shared.f32 	[%r79+36], %f102;
	ld.global.nc.f32 	%f103, [%rd19+36];
	st.shared.f32 	[%r80+36], %f103;
	ld.global.nc.f32 	%f104, [%rd18+40];
	st.shared.f32 	[%r79+40], %f104;
	ld.global.nc.f32 	%f105, [%rd19+40];
	st.shared.f32 	[%r80+40], %f105;
	ld.global.nc.f32 	%f106, [%rd18+44];
	st.shared.f32 	[%r79+44], %f106;
	ld.global.nc.f32 	%f107, [%rd19+44];
	st.shared.f32 	[%r80+44], %f107;
	ld.global.nc.f32 	%f108, [%rd18+48];
	st.shared.f32 	[%r79+48], %f108;
	ld.global.nc.f32 	%f109, [%rd19+48];
	st.shared.f32 	[%r80+48], %f109;
	ld.global.nc.f32 	%f110, [%rd18+52];
	st.shared.f32 	[%r79+52], %f110;
	ld.global.nc.f32 	%f111, [%rd19+52];
	st.shared.f32 	[%r80+52], %f111;
	ld.global.nc.f32 	%f112, [%rd18+56];
	st.shared.f32 	[%r79+56], %f112;
	ld.global.nc.f32 	%f113, [%rd19+56];
	st.shared.f32 	[%r80+56], %f113;
	ld.global.nc.f32 	%f114, [%rd18+60];
	st.shared.f32 	[%r79+60], %f114;
	ld.global.nc.f32 	%f115, [%rd19+60];
	st.shared.f32 	[%r80+60], %f115;
	add.s32 	%r149, %r149, 16;
	setp.eq.s32 	%p9, %r149, %r144;
	@%p9 bra 	$L__BB1_9;
	bra.uni 	$L__BB1_8;
$L__BB1_9:
	setp.eq.s32 	%p10, %r10, 0;
	@%p10 bra 	$L__BB1_18;
	and.b32  	%r13, %r69, 7;
	setp.lt.u32 	%p11, %r10, 8;
	@%p11 bra 	$L__BB1_12;
	mul.wide.u32 	%rd20, %r144, 4;
	add.s64 	%rd21, %rd2, %rd20;
	ld.global.nc.f32 	%f116, [%rd21];
	shl.b32 	%r81, %r144, 2;
	add.s32 	%r82, %r8, %r81;
	st.shared.f32 	[%r82], %f116;
	add.s64 	%rd22, %rd1, %rd20;
	ld.global.nc.f32 	%f117, [%rd22];
	add.s32 	%r83, %r9, %r81;
	st.shared.f32 	[%r83], %f117;
	ld.global.nc.f32 	%f118, [%rd21+4];
	st.shared.f32 	[%r82+4], %f118;
	ld.global.nc.f32 	%f119, [%rd22+4];
	st.shared.f32 	[%r83+4], %f119;
	ld.global.nc.f32 	%f120, [%rd21+8];
	st.shared.f32 	[%r82+8], %f120;
	ld.global.nc.f32 	%f121, [%rd22+8];
	st.shared.f32 	[%r83+8], %f121;
	ld.global.nc.f32 	%f122, [%rd21+12];
	st.shared.f32 	[%r82+12], %f122;
	ld.global.nc.f32 	%f123, [%rd22+12];
	st.shared.f32 	[%r83+12], %f123;
	ld.global.nc.f32 	%f124, [%rd21+16];
	st.shared.f32 	[%r82+16], %f124;
	ld.global.nc.f32 	%f125, [%rd22+16];
	st.shared.f32 	[%r83+16], %f125;
	ld.global.nc.f32 	%f126, [%rd21+20];
	st.shared.f32 	[%r82+20], %f126;
	ld.global.nc.f32 	%f127, [%rd22+20];
	st.shared.f32 	[%r83+20], %f127;
	ld.global.nc.f32 	%f128, [%rd21+24];
	st.shared.f32 	[%r82+24], %f128;
	ld.global.nc.f32 	%f129, [%rd22+24];
	st.shared.f32 	[%r83+24], %f129;
	ld.global.nc.f32 	%f130, [%rd21+28];
	st.shared.f32 	[%r82+28], %f130;
	ld.global.nc.f32 	%f131, [%rd22+28];
	st.shared.f32 	[%r83+28], %f131;
	add.s32 	%r144, %r144, 8;
$L__BB1_12:
	setp.eq.s32 	%p12, %r13, 0;
	@%p12 bra 	$L__BB1_18;
	and.b32  	%r16, %r69, 3;
	setp.lt.u32 	%p13, %r13, 4;
	@%p13 bra 	$L__BB1_15;
	mul.wide.u32 	%rd23, %r144, 4;
	add.s64 	%rd24, %rd2, %rd23;
	ld.global.nc.f32 	%f132, [%rd24];
	shl.b32 	%r84, %r144, 2;
	add.s32 	%r85, %r8, %r84;
	st.shared.f32 	[%r85], %f132;
	add.s64 	%rd25, %rd1, %rd23;
	ld.global.nc.f32 	%f133, [%rd25];
	add.s32 	%r86, %r9, %r84;
	st.shared.f32 	[%r86], %f133;
	ld.global.nc.f32 	%f134, [%rd24+4];
	st.shared.f32 	[%r85+4], %f134;
	ld.global.nc.f32 	%f135, [%rd25+4];
	st.shared.f32 	[%r86+4], %f135;
	ld.global.nc.f32 	%f136, [%rd24+8];
	st.shared.f32 	[%r85+8], %f136;
	ld.global.nc.f32 	%f137, [%rd25+8];
	st.shared.f32 	[%r86+8], %f137;
	ld.global.nc.f32 	%f138, [%rd24+12];
	st.shared.f32 	[%r85+12], %f138;
	ld.global.nc.f32 	%f139, [%rd25+12];
	st.shared.f32 	[%r86+12], %f139;
	add.s32 	%r144, %r144, 4;
$L__BB1_15:
	setp.eq.s32 	%p14, %r16, 0;
	@%p14 bra 	$L__BB1_18;
	mov.b32 	%r148, 0;
$L__BB1_17:
	.pragma "nounroll";
	mul.wide.u32 	%rd26, %r144, 4;
	add.s64 	%rd27, %rd2, %rd26;
	ld.global.nc.f32 	%f140, [%rd27];
	shl.b32 	%r88, %r144, 2;
	add.s32 	%r89, %r8, %r88;
	st.shared.f32 	[%r89], %f140;
	add.s64 	%rd28, %rd1, %rd26;
	ld.global.nc.f32 	%f141, [%rd28];
	add.s32 	%r90, %r9, %r88;
	st.shared.f32 	[%r90], %f141;
	add.s32 	%r144, %r144, 1;
	add.s32 	%r148, %r148, 1;
	setp.ne.s32 	%p15, %r148, %r16;
	@%p15 bra 	$L__BB1_17;
$L__BB1_18:
	setp.lt.s32 	%p16, %r69, 2;
	@%p16 bra 	$L__BB1_24;
	mov.b32 	%r150, 1;
$L__BB1_20:
	shl.b32 	%r92, %r150, 2;
	add.s32 	%r94, %r75, %r92;
	ld.shared.f32 	%f2, [%r94];
	add.s32 	%r95, %r8, %r92;
	ld.shared.f32 	%f3, [%r95];
	add.s32 	%r96, %r94, %r1;
	ld.shared.f32 	%f4, [%r96];
	mov.u32 	%r151, %r150;
$L__BB1_21:
	shl.b32 	%r97, %r151, 2;
	add.s32 	%r27, %r75, %r97;
	ld.shared.f32 	%f5, [%r27+-4];
	setp.leu.f32 	%p17, %f5, %f2;
	mov.u32 	%r152, %r151;
	@%p17 bra 	$L__BB1_23;
	add.s32 	%r28, %r151, -1;
	st.shared.f32 	[%r27], %f5;
	add.s32 	%r101, %r8, %r97;
	ld.shared.f32 	%f142, [%r101+-4];
	st.shared.f32 	[%r101], %f142;
	add.s32 	%r102, %r27, %r1;
	ld.shared.f32 	%f143, [%r102+-4];
	st.shared.f32 	[%r102], %f143;
	setp.gt.s32 	%p18, %r151, 1;
	mov.b32 	%r152, 0;
	mov.u32 	%r151, %r28;
	@%p18 bra 	$L__BB1_21;
$L__BB1_23:
	shl.b32 	%r103, %r152, 2;
	add.s32 	%r105, %r75, %r103;
	st.shared.f32 	[%r105], %f2;
	add.s32 	%r106, %r8, %r103;
	st.shared.f32 	[%r106], %f3;
	add.s32 	%r107, %r105, %r1;
	st.shared.f32 	[%r107], %f4;
	add.s32 	%r150, %r150, 1;
	setp.ne.s32 	%p19, %r150, %r69;
	@%p19 bra 	$L__BB1_20;
$L__BB1_24:
	bar.sync 	0;
	setp.lt.s32 	%p20, %r69, 1;
	mov.f32 	%f440, 0f00000000;
	mov.f32 	%f439, 0f7149F2CA;
	mov.f32 	%f441, %f440;
	mov.f32 	%f442, %f440;
	@%p20 bra 	$L__BB1_28;
	and.b32  	%r31, %r69, 3;
	add.s32 	%r32, %r31, -1;
	and.b32  	%r33, %r69, 2147483644;
	and.b32  	%r34, %r69, 1;
	neg.s32 	%r35, %r33;
	mov.f32 	%f439, 0f7149F2CA;
	mov.f32 	%f442, 0f00000000;
	mov.b32 	%r153, 0;
	mov.f32 	%f441, %f442;
	mov.f32 	%f440, %f442;
$L__BB1_26:
	setp.lt.u32 	%p21, %r5, 30;
	@%p21 bra 	$L__BB1_47;
$L__BB1_27:
	add.s32 	%r153, %r153, 1;
	setp.eq.s32 	%p54, %r153, 15;
	@%p54 bra 	$L__BB1_28;
	bra.uni 	$L__BB1_26;
$L__BB1_28:
	add.s32 	%r58, %r9, %r2;
	shl.b32 	%r137, %r162, 2;
	add.s32 	%r59, %r58, %r137;
	add.s32 	%r60, %r59, %r137;
	add.s32 	%r61, %r60, %r137;
	shl.b32 	%r138, %r5, 2;
	add.s32 	%r62, %r58, %r138;
	st.shared.f32 	[%r62], %f439;
	add.s32 	%r63, %r59, %r138;
	st.shared.f32 	[%r63], %f440;
	add.s32 	%r64, %r60, %r138;
	st.shared.f32 	[%r64], %f441;
	add.s32 	%r65, %r61, %r138;
	st.shared.f32 	[%r65], %f442;
	bar.sync 	0;
	setp.lt.u32 	%p55, %r162, 64;
	@%p55 bra 	$L__BB1_33;
$L__BB1_29:
	mov.u32 	%r66, %r162;
	shr.u32 	%r162, %r66, 1;
	setp.ge.u32 	%p56, %r5, %r162;
	@%p56 bra 	$L__BB1_32;
	shl.b32 	%r68, %r162, 2;
	add.s32 	%r139, %r62, %r68;
	ld.shared.f32 	%f79, [%r139];
	ld.shared.f32 	%f377, [%r62];
	setp.geu.f32 	%p57, %f79, %f377;
	@%p57 bra 	$L__BB1_32;
	st.shared.f32 	[%r62], %f79;
	add.s32 	%r140, %r63, %r68;
	ld.shared.f32 	%f378, [%r140];
	st.shared.f32 	[%r63], %f378;
	add.s32 	%r141, %r64, %r68;
	ld.shared.f32 	%f379, [%r141];
	st.shared.f32 	[%r64], %f379;
	add.s32 	%r142, %r65, %r68;
	ld.shared.f32 	%f380, [%r142];
	st.shared.f32 	[%r65], %f380;
$L__BB1_32:
	bar.sync 	0;
	setp.gt.u32 	%p58, %r66, 127;
	@%p58 bra 	$L__BB1_29;
$L__BB1_33:
	setp.gt.u32 	%p59, %r5, 31;
	@%p59 bra 	$L__BB1_46;
	ld.volatile.shared.f32 	%f381, [%r62+64];
	ld.volatile.shared.f32 	%f382, [%r62];
	setp.geu.f32 	%p60, %f381, %f382;
	@%p60 bra 	$L__BB1_36;
	ld.volatile.shared.f32 	%f383, [%r62+64];
	st.volatile.shared.f32 	[%r62], %f383;
	ld.volatile.shared.f32 	%f384, [%r63+64];
	st.volatile.shared.f32 	[%r63], %f384;
	ld.volatile.shared.f32 	%f385, [%r64+64];
	st.volatile.shared.f32 	[%r64], %f385;
	ld.volatile.shared.f32 	%f386, [%r65+64];
	st.volatile.shared.f32 	[%r65], %f386;
$L__BB1_36:
	ld.volatile.shared.f32 	%f387, [%r62+32];
	ld.volatile.shared.f32 	%f388, [%r62];
	setp.geu.f32 	%p61, %f387, %f388;
	@%p61 bra 	$L__BB1_38;
	ld.volatile.shared.f32 	%f389, [%r62+32];
	st.volatile.shared.f32 	[%r62], %f389;
	ld.volatile.shared.f32 	%f390, [%r63+32];
	st.volatile.shared.f32 	[%r63], %f390;
	ld.volatile.shared.f32 	%f391, [%r64+32];
	st.volatile.shared.f32 	[%r64], %f391;
	ld.volatile.shared.f32 	%f392, [%r65+32];
	st.volatile.shared.f32 	[%r65], %f392;
$L__BB1_38:
	ld.volatile.shared.f32 	%f393, [%r62+16];
	ld.volatile.shared.f32 	%f394, [%r62];
	setp.geu.f32 	%p62, %f393, %f394;
	@%p62 bra 	$L__BB1_40;
	ld.volatile.shared.f32 	%f395, [%r62+16];
	st.volatile.shared.f32 	[%r62], %f395;
	ld.volatile.shared.f32 	%f396, [%r63+16];
	st.volatile.shared.f32 	[%r63], %f396;
	ld.volatile.shared.f32 	%f397, [%r64+16];
	st.volatile.shared.f32 	[%r64], %f397;
	ld.volatile.shared.f32 	%f398, [%r65+16];
	st.volatile.shared.f32 	[%r65], %f398;
$L__BB1_40:
	ld.volatile.shared.f32 	%f399, [%r62+8];
	ld.volatile.shared.f32 	%f400, [%r62];
	setp.geu.f32 	%p63, %f399, %f400;
	@%p63 bra 	$L__BB1_42;
	ld.volatile.shared.f32 	%f401, [%r62+8];
	st.volatile.shared.f32 	[%r62], %f401;
	ld.volatile.shared.f32 	%f402, [%r63+8];
	st.volatile.shared.f32 	[%r63], %f402;
	ld.volatile.shared.f32 	%f403, [%r64+8];
	st.volatile.shared.f32 	[%r64], %f403;
	ld.volatile.shared.f32 	%f404, [%r65+8];
	st.volatile.shared.f32 	[%r65], %f404;
$L__BB1_42:
	ld.volatile.shared.f32 	%f405, [%r62+4];
	ld.volatile.shared.f32 	%f406, [%r62];
	setp.geu.f32 	%p64, %f405, %f406;
	@%p64 bra 	$L__BB1_44;
	ld.volatile.shared.f32 	%f407, [%r62+4];
	st.volatile.shared.f32 	[%r62], %f407;
	ld.volatile.shared.f32 	%f408, [%r63+4];
	st.volatile.shared.f32 	[%r63], %f408;
	ld.volatile.shared.f32 	%f409, [%r64+4];
	st.volatile.shared.f32 	[%r64], %f409;
	ld.volatile.shared.f32 	%f410, [%r65+4];
	st.volatile.shared.f32 	[%r65], %f410;
$L__BB1_44:
	setp.ne.s32 	%p65, %r5, 0;
	@%p65 bra 	$L__BB1_46;
	ld.param.u64 	%rd39, [tls_search_kernel_param_7];
	ld.param.u64 	%rd38, [tls_search_kernel_param_6];
	ld.shared.f32 	%f411, [%r58];
	cvta.to.global.u64 	%rd29, %rd38;
	mul.wide.u32 	%rd30, %r4, 4;
	add.s64 	%rd31, %rd29, %rd30;
	st.global.f32 	[%rd31], %f411;
	ld.shared.f32 	%f412, [%r59];
	cvta.to.global.u64 	%rd32, %rd39;
	add.s64 	%rd33, %rd32, %rd30;
	st.global.f32 	[%rd33], %f412;
	ld.shared.f32 	%f413, [%r60];
	cvta.to.global.u64 	%rd34, %rd8;
	add.s64 	%rd35, %rd34, %rd30;
	st.global.f32 	[%rd35], %f413;
	ld.shared.f32 	%f414, [%r61];
	cvta.to.global.u64 	%rd36, %rd9;
	add.s64 	%rd37, %rd36, %rd30;
	st.global.f32 	[%rd37], %f414;
$L__BB1_46:
	ret;
$L__BB1_47:
	cvt.rn.f32.u32 	%f148, %r153;
	mul.f32 	%f149, %f148, 0f4059AD38;
	div.rn.f32 	%f150, %f149, 0f41600000;
	add.f32 	%f151, %f150, 0fC0A98BD1;
	fma.rn.f32 	%f152, %f151, 0f3BBB989D, 0f3F000000;
	cvt.sat.f32.f32 	%f153, %f152;
	mov.f32 	%f154, 0f4B400001;
	mov.f32 	%f155, 0f437C0000;
	fma.rm.f32 	%f156, %f153, %f155, %f154;
	add.f32 	%f157, %f156, 0fCB40007F;
	neg.f32 	%f158, %f157;
	fma.rn.f32 	%f159, %f151, 0f3FB8AA3B, %f158;
	fma.rn.f32 	%f160, %f151, 0f32A57060, %f159;
	ex2.approx.ftz.f32 	%f161, %f160;
	mov.b32 	%r109, %f156;
	shl.b32 	%r110, %r109, 23;
	mov.b32 	%f162, %r110;
	mul.f32 	%f163, %f161, %f162;
	mul.f32 	%f14, %f163, 0f3F000000;
	mul.f32 	%f15, %f1, %f163;
	mov.u32 	%r154, %r5;
$L__BB1_48:
	setp.lt.u32 	%p22, %r69, 4;
	cvt.rn.f32.u32 	%f166, %r154;
	div.rn.f32 	%f20, %f166, 0f41F00000;
	mov.f32 	%f430, 0f00000000;
	mov.b32 	%r161, 0;
	mov.f32 	%f429, %f430;
	@%p22 bra 	$L__BB1_59;
	mov.f32 	%f430, 0f00000000;
	mov.u32 	%r155, shared_mem;
	mov.u32 	%r156, %r35;
$L__BB1_50:
	.pragma "nounroll";
	ld.shared.f32 	%f168, [%r155];
	sub.f32 	%f169, %f168, %f20;
	add.f32 	%f170, %f169, 0f3F000000;
	cvt.rmi.f32.f32 	%f171, %f170;
	sub.f32 	%f172, %f170, %f171;
	add.f32 	%f173, %f172, 0fBF000000;
	abs.f32 	%f174, %f173;
	setp.geu.f32 	%p23, %f174, %f14;
	add.s32 	%r41, %r155, %r2;
	add.s32 	%r42, %r155, %r1;
	@%p23 bra 	$L__BB1_52;
	ld.shared.f32 	%f175, [%r42];
	fma.rn.f32 	%f176, %f175, %f175, 0f2EDBE6FF;
	ld.shared.f32 	%f177, [%r41];
	mov.f32 	%f178, 0f3F800000;
	sub.f32 	%f179, %f178, %f177;
	div.rn.f32 	%f180, %f179, %f176;
	add.f32 	%f429, %f429, %f180;
	rcp.rn.f32 	%f181, %f176;
	add.f32 	%f430, %f430, %f181;
$L__BB1_52:
	ld.shared.f32 	%f182, [%r155+4];
	sub.f32 	%f183, %f182, %f20;
	add.f32 	%f184, %f183, 0f3F000000;
	cvt.rmi.f32.f32 	%f185, %f184;
	sub.f32 	%f186, %f184, %f185;
	add.f32 	%f187, %f186, 0fBF000000;
	abs.f32 	%f188, %f187;
	setp.geu.f32 	%p24, %f188, %f14;
	@%p24 bra 	$L__BB1_54;
	ld.shared.f32 	%f189, [%r42+4];
	fma.rn.f32 	%f190, %f189, %f189, 0f2EDBE6FF;
	ld.shared.f32 	%f191, [%r41+4];
	mov.f32 	%f192, 0f3F800000;
	sub.f32 	%f193, %f192, %f191;
	div.rn.f32 	%f194, %f193, %f190;
	add.f32 	%f429, %f429, %f194;
	rcp.rn.f32 	%f195, %f190;
	add.f32 	%f430, %f430, %f195;
$L__BB1_54:
	ld.shared.f32 	%f196, [%r155+8];
	sub.f32 	%f197, %f196, %f20;
	add.f32 	%f198, %f197, 0f3F000000;
	cvt.rmi.f32.f32 	%f199, %f198;
	sub.f32 	%f200, %f198, %f199;
	add.f32 	%f201, %f200, 0fBF000000;
	abs.f32 	%f202, %f201;
	setp.geu.f32 	%p25, %f202, %f14;
	@%p25 bra 	$L__BB1_56;
	ld.shared.f32 	%f203, [%r42+8];
	fma.rn.f32 	%f204, %f203, %f203, 0f2EDBE6FF;
	ld.shared.f32 	%f205, [%r41+8];
	mov.f32 	%f206, 0f3F800000;
	sub.f32 	%f207, %f206, %f205;
	div.rn.f32 	%f208, %f207, %f204;
	add.f32 	%f429, %f429, %f208;
	rcp.rn.f32 	%f209, %f204;
	add.f32 	%f430, %f430, %f209;
$L__BB1_56:
	ld.shared.f32 	%f210, [%r155+12];
	sub.f32 	%f211, %f210, %f20;
	add.f32 	%f212, %f211, 0f3F000000;
	cvt.rmi.f32.f32 	%f213, %f212;
	sub.f32 	%f214, %f212, %f213;
	add.f32 	%f215, %f214, 0fBF000000;
	abs.f32 	%f216, %f215;
	setp.geu.f32 	%p26, %f216, %f14;
	@%p26 bra 	$L__BB1_58;
	ld.shared.f32 	%f217, [%r42+12];
	fma.rn.f32 	%f218, %f217, %f217, 0f2EDBE6FF;
	ld.shared.f32 	%f219, [%r41+12];
	mov.f32 	%f220, 0f3F800000;
	sub.f32 	%f221, %f220, %f219;
	div.rn.f32 	%f222, %f221, %f218;
	add.f32 	%f429, %f429, %f222;
	rcp.rn.f32 	%f223, %f218;
	add.f32 	%f430, %f430, %f223;
$L__BB1_58:
	add.s32 	%r156, %r156, 4;
	add.s32 	%r155, %r155, 16;
	setp.eq.s32 	%p27, %r156, 0;
	mov.u32 	%r161, %r33;
	@%p27 bra 	$L__BB1_59;
	bra.uni 	$L__BB1_50;
$L__BB1_59:
	setp.eq.s32 	%p28, %r31, 0;
	@%p28 bra 	$L__BB1_69;
	setp.eq.s32 	%p29, %r32, 0;
	@%p29 bra 	$L__BB1_66;
	shl.b32 	%r113, %r161, 2;
	mov.u32 	%r114, shared_mem;
	add.s32 	%r52, %r114, %r113;
	ld.shared.f32 	%f225, [%r52];
	sub.f32 	%f226, %f225, %f20;
	add.f32 	%f227, %f226, 0f3F000000;
	cvt.rmi.f32.f32 	%f228, %f227;
	sub.f32 	%f229, %f227, %f228;
	add.f32 	%f230, %f229, 0fBF000000;
	abs.f32 	%f231, %f230;
	setp.geu.f32 	%p30, %f231, %f14;
	add.s32 	%r53, %r8, %r113;
	add.s32 	%r54, %r52, %r1;
	@%p30 bra 	$L__BB1_63;
	ld.shared.f32 	%f232, [%r54];
	fma.rn.f32 	%f233, %f232, %f232, 0f2EDBE6FF;
	ld.shared.f32 	%f234, [%r53];
	mov.f32 	%f235, 0f3F800000;
	sub.f32 	%f236, %f235, %f234;
	div.rn.f32 	%f237, %f236, %f233;
	add.f32 	%f429, %f429, %f237;
	rcp.rn.f32 	%f238, %f233;
	add.f32 	%f430, %f430, %f238;
$L__BB1_63:
	ld.shared.f32 	%f239, [%r52+4];
	sub.f32 	%f240, %f239, %f20;
	add.f32 	%f241, %f240, 0f3F000000;
	cvt.rmi.f32.f32 	%f242, %f241;
	sub.f32 	%f243, %f241, %f242;
	add.f32 	%f244, %f243, 0fBF000000;
	abs.f32 	%f245, %f244;
	setp.geu.f32 	%p31, %f245, %f14;
	@%p31 bra 	$L__BB1_65;
	ld.shared.f32 	%f246, [%r54+4];
	fma.rn.f32 	%f247, %f246, %f246, 0f2EDBE6FF;
	ld.shared.f32 	%f248, [%r53+4];
	mov.f32 	%f249, 0f3F800000;
	sub.f32 	%f250, %f249, %f248;
	div.rn.f32 	%f251, %f250, %f247;
	add.f32 	%f429, %f429, %f251;
	rcp.rn.f32 	%f252, %f247;
	add.f32 	%f430, %f430, %f252;
$L__BB1_65:
	add.s32 	%r161, %r161, 2;
$L__BB1_66:
	setp.eq.s32 	%p32, %r34, 0;
	@%p32 bra 	$L__BB1_69;
	shl.b32 	%r115, %r161, 2;
	mov.u32 	%r116, shared_mem;
	add.s32 	%r57, %r116, %r115;
	ld.shared.f32 	%f253, [%r57];
	sub.f32 	%f254, %f253, %f20;
	add.f32 	%f255, %f254, 0f3F000000;
	cvt.rmi.f32.f32 	%f256, %f255;
	sub.f32 	%f257, %f255, %f256;
	add.f32 	%f258, %f257, 0fBF000000;
	abs.f32 	%f259, %f258;
	setp.geu.f32 	%p33, %f259, %f14;
	@%p33 bra 	$L__BB1_69;
	add.s32 	%r117, %r57, %r1;
	ld.shared.f32 	%f260, [%r117];
	fma.rn.f32 	%f261, %f260, %f260, 0f2EDBE6FF;
	add.s32 	%r119, %r8, %r115;
	ld.shared.f32 	%f262, [%r119];
	mov.f32 	%f263, 0f3F800000;
	sub.f32 	%f264, %f263, %f262;
	div.rn.f32 	%f265, %f264, %f261;
	add.f32 	%f429, %f429, %f265;
	rcp.rn.f32 	%f266, %f261;
	add.f32 	%f430, %f430, %f266;
$L__BB1_69:
	setp.lt.f32 	%p34, %f430, 0f2EDBE6FF;
	mov.f32 	%f437, 0f00000000;
	@%p34 bra 	$L__BB1_71;
	div.rn.f32 	%f268, %f429, %f430;
	setp.lt.f32 	%p35, %f268, 0f00000000;
	selp.f32 	%f269, 0f00000000, %f268, %p35;
	setp.gt.f32 	%p36, %f269, 0f3F800000;
	selp.f32 	%f437, 0f3F800000, %f269, %p36;
$L__BB1_71:
	setp.gt.f32 	%p37, %f437, 0f00000000;
	setp.lt.f32 	%p38, %f437, 0f3F000000;
	and.pred  	%p39, %p37, %p38;
	@%p39 bra 	$L__BB1_72;
	bra.uni 	$L__BB1_75;
$L__BB1_72:
	mov.f32 	%f272, 0f3F800000;
	sub.f32 	%f47, %f272, %f437;
	mov.f32 	%f447, 0f00000000;
	mov.b32 	%r159, 0;
	@%p22 bra 	$L__BB1_77;
	mov.f32 	%f447, 0f00000000;
	mov.b32 	%r157, 0;
	bra.uni 	$L__BB1_76;
$L__BB1_74:
	mov.f32 	%f439, %f447;
	mov.f32 	%f440, %f20;
	mov.f32 	%f441, %f15;
	mov.f32 	%f442, %f437;
$L__BB1_75:
	add.s32 	%r154, %r154, %r162;
	setp.lt.u32 	%p53, %r154, 30;
	@%p53 bra 	$L__BB1_48;
	bra.uni 	$L__BB1_27;
$L__BB1_76:
	.pragma "nounroll";
	shl.b32 	%r122, %r157, 2;
	mov.u32 	%r123, shared_mem;
	add.s32 	%r124, %r123, %r122;
	ld.shared.v4.f32 	{%f274, %f275, %f276, %f277}, [%r124];
	sub.f32 	%f278, %f274, %f20;
	add.f32 	%f279, %f278, 0f3F000000;
	cvt.rmi.f32.f32 	%f280, %f279;
	sub.f32 	%f281, %f279, %f280;
	add.f32 	%f282, %f281, 0fBF000000;
	abs.f32 	%f283, %f282;
	setp.lt.f32 	%p41, %f283, %f14;
	selp.f32 	%f284, %f47, 0f3F800000, %p41;
	add.s32 	%r125, %r8, %r122;
	ld.shared.f32 	%f285, [%r125];
	sub.f32 	%f286, %f285, %f284;
	add.s32 	%r126, %r124, %r1;
	ld.shared.v2.f32 	{%f287, %f288}, [%r126];
	fma.rn.f32 	%f289, %f287, %f287, 0f2EDBE6FF;
	mul.f32 	%f290, %f286, %f286;
	div.rn.f32 	%f291, %f290, %f289;
	add.f32 	%f292, %f447, %f291;
	sub.f32 	%f293, %f275, %f20;
	add.f32 	%f294, %f293, 0f3F000000;
	cvt.rmi.f32.f32 	%f295, %f294;
	sub.f32 	%f296, %f294, %f295;
	add.f32 	%f297, %f296, 0fBF000000;
	abs.f32 	%f298, %f297;
	setp.lt.f32 	%p42, %f298, %f14;
	selp.f32 	%f299, %f47, 0f3F800000, %p42;
	ld.shared.f32 	%f300, [%r125+4];
	sub.f32 	%f301, %f300, %f299;
	fma.rn.f32 	%f302, %f288, %f288, 0f2EDBE6FF;
	mul.f32 	%f303, %f301, %f301;
	div.rn.f32 	%f304, %f303, %f302;
	add.f32 	%f305, %f292, %f304;
	sub.f32 	%f306, %f276, %f20;
	add.f32 	%f307, %f306, 0f3F000000;
	cvt.rmi.f32.f32 	%f308, %f307;
	sub.f32 	%f309, %f307, %f308;
	add.f32 	%f310, %f309, 0fBF000000;
	abs.f32 	%f311, %f310;
	setp.lt.f32 	%p43, %f311, %f14;
	selp.f32 	%f312, %f47, 0f3F800000, %p43;
	ld.shared.f32 	%f313, [%r125+8];
	sub.f32 	%f314, %f313, %f312;
	ld.shared.v2.f32 	{%f315, %f316}, [%r126+8];
	fma.rn.f32 	%f317, %f315, %f315, 0f2EDBE6FF;
	mul.f32 	%f318, %f314, %f314;
	div.rn.f32 	%f319, %f318, %f317;
	add.f32 	%f320, %f305, %f319;
	sub.f32 	%f321, %f277, %f20;
	add.f32 	%f322, %f321, 0f3F000000;
	cvt.rmi.f32.f32 	%f323, %f322;
	sub.f32 	%f324, %f322, %f323;
	add.f32 	%f325, %f324, 0fBF000000;
	abs.f32 	%f326, %f325;
	setp.lt.f32 	%p44, %f326, %f14;
	selp.f32 	%f327, %f47, 0f3F800000, %p44;
	ld.shared.f32 	%f328, [%r125+12];
	sub.f32 	%f329, %f328, %f327;
	fma.rn.f32 	%f330, %f316, %f316, 0f2EDBE6FF;
	mul.f32 	%f331, %f329, %f329;
	div.rn.f32 	%f332, %f331, %f330;
	add.f32 	%f447, %f320, %f332;
	add.s32 	%r157, %r157, 4;
	setp.eq.s32 	%p45, %r157, %r33;
	mov.u32 	%r159, %r33;
	@%p45 bra 	$L__BB1_77;
	bra.uni 	$L__BB1_76;
$L__BB1_77:
	@%p28 bra 	$L__BB1_82;
	setp.eq.s32 	%p47, %r32, 0;
	@%p47 bra 	$L__BB1_80;
	shl.b32 	%r127, %r159, 2;
	mov.u32 	%r128, shared_mem;
	add.s32 	%r129, %r128, %r127;
	ld.shared.f32 	%f334, [%r129];
	sub.f32 	%f335, %f334, %f20;
	add.f32 	%f336, %f335, 0f3F000000;
	cvt.rmi.f32.f32 	%f337, %f336;
	sub.f32 	%f338, %f336, %f337;
	add.f32 	%f339, %f338, 0fBF000000;
	abs.f32 	%f340, %f339;
	setp.lt.f32 	%p48, %f340, %f14;
	selp.f32 	%f341, %f47, 0f3F800000, %p48;
	add.s32 	%r130, %r8, %r127;
	ld.shared.f32 	%f342, [%r130];
	sub.f32 	%f343, %f342, %f341;
	add.s32 	%r131, %r129, %r1;
	ld.shared.f32 	%f344, [%r131];
	fma.rn.f32 	%f345, %f344, %f344, 0f2EDBE6FF;
	mul.f32 	%f346, %f343, %f343;
	div.rn.f32 	%f347, %f346, %f345;
	add.f32 	%f348, %f447, %f347;
	ld.shared.f32 	%f349, [%r129+4];
	sub.f32 	%f350, %f349, %f20;
	add.f32 	%f351, %f350, 0f3F000000;
	cvt.rmi.f32.f32 	%f352, %f351;
	sub.f32 	%f353, %f351, %f352;
	add.f32 	%f354, %f353, 0fBF000000;
	abs.f32 	%f355, %f354;
	setp.lt.f32 	%p49, %f355, %f14;
	selp.f32 	%f356, %f47, 0f3F800000, %p49;
	ld.shared.f32 	%f357, [%r130+4];
	sub.f32 	%f358, %f357, %f356;
	ld.shared.f32 	%f359, [%r131+4];
	fma.rn.f32 	%f360, %f359, %f359, 0f2EDBE6FF;
	mul.f32 	%f361, %f358, %f358;
	div.rn.f32 	%f362, %f361, %f360;
	add.f32 	%f447, %f348, %f362;
	add.s32 	%r159, %r159, 2;
$L__BB1_80:
	setp.eq.s32 	%p50, %r34, 0;
	@%p50 bra 	$L__BB1_82;
	shl.b32 	%r132, %r159, 2;
	mov.u32 	%r133, shared_mem;
	add.s32 	%r134, %r133, %r132;
	ld.shared.f32 	%f363, [%r134];
	sub.f32 	%f364, %f363, %f20;
	add.f32 	%f365, %f364, 0f3F000000;
	cvt.rmi.f32.f32 	%f366, %f365;
	sub.f32 	%f367, %f365, %f366;
	add.f32 	%f368, %f367, 0fBF000000;
	abs.f32 	%f369, %f368;
	setp.lt.f32 	%p51, %f369, %f14;
	selp.f32 	%f370, %f47, 0f3F800000, %p51;
	add.s32 	%r135, %r8, %r132;
	ld.shared.f32 	%f371, [%r135];
	sub.f32 	%f372, %f371, %f370;
	add.s32 	%r136, %r134, %r1;
	ld.shared.f32 	%f373, [%r136];
	fma.rn.f32 	%f374, %f373, %f373, 0f2EDBE6FF;
	mul.f32 	%f375, %f372, %f372;
	div.rn.f32 	%f376, %f375, %f374;
	add.f32 	%f447, %f447, %f376;
$L__BB1_82:
	setp.lt.f32 	%p52, %f447, %f439;
	@%p52 bra 	$L__BB1_74;
	bra.uni 	$L__BB1_75;

}


// ===== COMPILED SASS (sm_100) =====

	.target	sm_100

	.elftype	@"ET_EXEC"


//--------------------- .note.nv.tkinfo           --------------------------
	.section	.note.nv.tkinfo,"",@"SHT_NOTE"
	.sectionflags	@"SHF_NOTE_NV_TKINFO"
	.tkinfo
        /*0018*/ 	.word	0x00000002
        /*0030*/ 	.string	""
        /*0030*/ 	.string	"ptxas"
        /*0030*/ 	.string	"Cuda compilation tools, release 13.0, V13.0.88"
        /*0030*/ 	.string	"Build cuda_13.0.r13.0/compiler.36424714_0"
        /*0030*/ 	.string	"-arch sm_100 -m 64 "



//--------------------- .note.nv.cuinfo           --------------------------
	.section	.note.nv.cuinfo,"",@"SHT_NOTE"
	.sectionflags	@"SHF_NOTE_NV_CUINFO"
        /*0018*/ 	.short	0x0002
        /*001a*/ 	.short	0x0064
        /*001c*/ 	.short	0x0082
	.zero		2


//--------------------- .nv.info                  --------------------------
	.section	.nv.info,"",@"SHT_CUDA_INFO"
	.align	4


	//----- nvinfo : EIATTR_REGCOUNT
	.align		4
        /*0000*/ 	.byte	0x04, 0x2f
        /*0002*/ 	.short	(.L_1 - .L_0)
	.align		4
.L_0:
        /*0004*/ 	.word	index@(tls_search_kernel_keplerian)
        /*0008*/ 	.word	0x00000030


	//----- nvinfo : EIATTR_FRAME_SIZE
	.align		4
.L_1:
        /*000c*/ 	.byte	0x04, 0x11
        /*000e*/ 	.short	(.L_3 - .L_2)
	.align		4
.L_2:
        /*0010*/ 	.word	index@($__internal_3_$__cuda_sm3x_div_rn_noftz_f32_slowpath)
        /*0014*/ 	.word	0x00000000


	//----- nvinfo : EIATTR_FRAME_SIZE
	.align		4
.L_3:
        /*0018*/ 	.byte	0x04, 0x11
        /*001a*/ 	.short	(.L_5 - .L_4)
	.align		4
.L_4:
        /*001c*/ 	.word	index@($__internal_2_$__cuda_sm20_rcp_rn_f32_slowpath)
        /*0020*/ 	.word	0x00000000


	//----- nvinfo : EIATTR_FRAME_SIZE
	.align		4
.L_5:
        /*0024*/ 	.byte	0x04, 0x11
        /*0026*/ 	.short	(.L_7 - .L_6)
	.align		4
.L_6:
        /*0028*/ 	.word	index@(tls_search_kernel_keplerian)
        /*002c*/ 	.word	0x00000000


	//----- nvinfo : EIATTR_REGCOUNT
	.align		4
.L_7:
        /*0030*/ 	.byte	0x04, 0x2f
        /*0032*/ 	.short	(.L_9 - .L_8)
	.align		4
.L_8:
        /*0034*/ 	.word	index@(tls_search_kernel)
        /*0038*/ 	.word	0x00000030


	//----- nvinfo : EIATTR_FRAME_SIZE
	.align		4
.L_9:
        /*003c*/ 	.byte	0x04, 0x11
        /*003e*/ 	.short	(.L_11 - .L_10)
	.align		4
.L_10:
        /*0040*/ 	.word	index@($__internal_1_$__cuda_sm3x_div_rn_noftz_f32_slowpath)
        /*0044*/ 	.word	0x00000000


	//----- nvinfo : EIATTR_FRAME_SIZE
	.align		4
.L_11:
        /*0048*/ 	.byte	0x04, 0x11
        /*004a*/ 	.short	(.L_13 - .L_12)
	.align		4
.L_12:
        /*004c*/ 	.word	index@($__internal_0_$__cuda_sm20_rcp_rn_f32_slowpath)
        /*0050*/ 	.word	0x00000000


	//----- nvinfo : EIATTR_FRAME_SIZE
	.align		4
.L_13:
        /*0054*/ 	.byte	0x04, 0x11
        /*0056*/ 	.short	(.L_15 - .L_14)
	.align		4
.L_14:
        /*0058*/ 	.word	index@(tls_search_kernel)
        /*005c*/ 	.word	0x00000000


	//----- nvinfo : EIATTR_MIN_STACK_SIZE
	.align		4
.L_15:
        /*0060*/ 	.byte	0x04, 0x12
        /*0062*/ 	.short	(.L_17 - .L_16)
	.align		4
.L_16:
        /*0064*/ 	.word	index@(tls_search_kernel)
        /*0068*/ 	.word	0x00000000


	//----- nvinfo : EIATTR_MIN_STACK_SIZE
	.align		4
.L_17:
        /*006c*/ 	.byte	0x04, 0x12
        /*006e*/ 	.short	(.L_19 - .L_18)
	.align		4
.L_18:
        /*0070*/ 	.word	index@(tls_search_kernel_keplerian)
        /*0074*/ 	.word	0x00000000
.L_19:


//--------------------- .nv.compat                --------------------------
	.section	.nv.compat,"",@"SHT_CUDA_COMPAT_INFO"
	.align	4
        /*0000*/ 	.byte	0x02, 0x09, 0x00, 0x00, 0x02, 0x02, 0x01, 0x00, 0x02, 0x05, 0x05, 0x00, 0x03, 0x07, 0x01, 0x01
        /*0010*/ 	.byte	0x02, 0x03, 0x00, 0x00, 0x02, 0x06, 0x01, 0x00, 0x04, 0x0b, 0x08, 0x00, 0x01, 0x00, 0x00, 0x00
        /*0020*/ 	.byte	0x00, 0x00, 0x00, 0x00


//--------------------- .nv.info.tls_search_kernel --------------------------
	.section	.nv.info.tls_search_kernel,"",@"SHT_CUDA_INFO"
	.sectionflags	@""
	.align	4


	//----- nvinfo : EIATTR_CUDA_API_VERSION
	.align		4
        /*0000*/ 	.byte	0x04, 0x37
        /*0002*/ 	.short	(.L_21 - .L_20)
.L_20:
        /*0004*/ 	.word	0x00000082


	//----- nvinfo : EIATTR_KPARAM_INFO
	.align		4
.L_21:
        /*0008*/ 	.byte	0x04, 0x17
        /*000a*/ 	.short	(.L_23 - .L_22)
.L_22:
        /*000c*/ 	.word	0x00000000
        /*0010*/ 	.short	0x0009
        /*0012*/ 	.short	0x0040
        /*0014*/ 	.byte	0x00, 0xf5, 0x21, 0x00


	//----- nvinfo : EIATTR_KPARAM_INFO
	.align		4
.L_23:
        /*0018*/ 	.byte	0x04, 0x17
        /*001a*/ 	.short	(.L_25 - .L_24)
.L_24:
        /*001c*/ 	.word	0x00000000
        /*0020*/ 	.short	0x0008
        /*0022*/ 	.short	0x0038
        /*0024*/ 	.byte	0x00, 0xf5, 0x21, 0x00


	//----- nvinfo : EIATTR_KPARAM_INFO
	.align		4
.L_25:
        /*0028*/ 	.byte	0x04, 0x17
        /*002a*/ 	.short	(.L_27 - .L_26)
.L_26:
        /*002c*/ 	.word	0x00000000
        /*0030*/ 	.short	0x0007
        /*0032*/ 	.short	0x0030
        /*0034*/ 	.byte	0x00, 0xf5, 0x21, 0x00


	//----- nvinfo : EIATTR_KPARAM_INFO
	.align		4
.L_27:
        /*0038*/ 	.byte	0x04, 0x17
        /*003a*/ 	.short	(.L_29 - .L_28)
.L_28:
        /*003c*/ 	.word	0x00000000
        /*0040*/ 	.short	0x0006
        /*0042*/ 	.short	0x0028
        /*0044*/ 	.byte	0x00, 0xf5, 0x21, 0x00


	//----- nvinfo : EIATTR_KPARAM_INFO
	.align		4
.L_29:
        /*0048*/ 	.byte	0x04, 0x17
        /*004a*/ 	.short	(.L_31 - .L_30)
.L_30:
        /*004c*/ 	.word	0x00000000
        /*0050*/ 	.short	0x0005
        /*0052*/ 	.short	0x0024
        /*0054*/ 	.byte	0x00, 0xf0, 0x11, 0x00


	//----- nvinfo : EIATTR_KPARAM_INFO
	.align		4
.L_31:
        /*0058*/ 	.byte	0x04, 0x17
        /*005a*/ 	.short	(.L_33 - .L_32)
.L_32:
        /*005c*/ 	.word	0x00000000
        /*0060*/ 	.short	0x0004
        /*0062*/ 	.short	0x0020
        /*0064*/ 	.byte	0x00, 0xf0, 0x11, 0x00


	//----- nvinfo : EIATTR_KPARAM_INFO
	.align		4
.L_33:
        /*0068*/ 	.byte	0x04, 0x17
        /*006a*/ 	.short	(.L_35 - .L_34)
.L_34:
        /*006c*/ 	.word	0x00000000
        /*0070*/ 	.short	0x0003
        /*0072*/ 	.short	0x0018
        /*0074*/ 	.byte	0x00, 0xf5, 0x21, 0x00


	//----- nvinfo : EIATTR_KPARAM_INFO
	.align		4
.L_35:
        /*0078*/ 	.byte	0x04, 0x17
        /*007a*/ 	.short	(.L_37 - .L_36)
.L_36:
        /*007c*/ 	.word	0x00000000
        /*0080*/ 	.short	0x0002
        /*0082*/ 	.short	0x0010
        /*0084*/ 	.byte	0x00, 0xf5, 0x21, 0x00


	//----- nvinfo : EIATTR_KPARAM_INFO
	.align		4
.L_37:
        /*0088*/ 	.byte	0x04, 0x17
        /*008a*/ 	.short	(.L_39 - .L_38)
.L_38:
        /*008c*/ 	.word	0x00000000
        /*0090*/ 	.short	0x0001
        /*0092*/ 	.short	0x0008
        /*0094*/ 	.byte	0x00, 0xf5, 0x21, 0x00


	//----- nvinfo : EIATTR_KPARAM_INFO
	.align		4
.L_39:
        /*0098*/ 	.byte	0x04, 0x17
        /*009a*/ 	.short	(.L_41 - .L_40)
.L_40:
        /*009c*/ 	.word	0x00000000
        /*00a0*/ 	.short	0x0000
        /*00a2*/ 	.short	0x0000
        /*00a4*/ 	.byte	0x00, 0xf5, 0x21, 0x00


	//----- nvinfo : EIATTR_SPARSE_MMA_MASK
	.align		4
.L_41:
        /*00a8*/ 	.byte	0x03, 0x50
        /*00aa*/ 	.short	0x0000


	//----- nvinfo : EIATTR_MAXREG_COUNT
	.align		4
        /*00ac*/ 	.byte	0x03, 0x1b
        /*00ae*/ 	.short	0x00ff


	//----- nvinfo : EIATTR_NUM_BARRIERS
	.align		4
        /*00b0*/ 	.byte	0x02, 0x4c
        /*00b2*/ 	.byte	0x01
	.zero		1


	//----- nvinfo : EIATTR_MERCURY_ISA_VERSION
	.align		4
        /*00b4*/ 	.byte	0x03, 0x5f
        /*00b6*/ 	.short	0x0101


	//----- nvinfo : EIATTR_VRC_CTA_INIT_COUNT
	.align		4
        /*00b8*/ 	.byte	0x02, 0x4a
	.zero		1
	.zero		1


	//----- nvinfo : EIATTR_EXIT_INSTR_OFFSETS
	.align		4
        /*00bc*/ 	.byte	0x04, 0x1c
        /*00be*/ 	.short	(.L_43 - .L_42)


	//   ....[0]....
.L_42:
        /*00c0*/ 	.word	0x00000040


	//   ....[1]....
        /*00c4*/ 	.word	0x00003f40


	//   ....[2]....
        /*00c8*/ 	.word	0x000042d0


	//   ....[3]....
        /*00cc*/ 	.word	0x000043e0


	//----- nvinfo : EIATTR_CRS_STACK_SIZE
	.align		4
.L_43:
        /*00d0*/ 	.byte	0x04, 0x1e
        /*00d2*/ 	.short	(.L_45 - .L_44)
.L_44:
        /*00d4*/ 	.word	0x00000000


	//----- nvinfo : EIATTR_CBANK_PARAM_SIZE
	.align		4
.L_45:
        /*00d8*/ 	.byte	0x03, 0x19
        /*00da*/ 	.short	0x0048


	//----- nvinfo : EIATTR_PARAM_CBANK
	.align		4
        /*00dc*/ 	.byte	0x04, 0x0a
        /*00de*/ 	.short	(.L_47 - .L_46)
	.align		4
.L_46:
        /*00e0*/ 	.word	index@(.nv.constant0.tls_search_kernel)
        /*00e4*/ 	.short	0x0380
        /*00e6*/ 	.short	0x0048


	//----- nvinfo : EIATTR_SW_WAR
	.align		4
.L_47:
        /*00e8*/ 	.byte	0x04, 0x36
        /*00ea*/ 	.short	(.L_49 - .L_48)
.L_48:
        /*00ec*/ 	.word	0x00000008
.L_49:


//--------------------- .nv.info.tls_search_kernel_keplerian --------------------------
	.section	.nv.info.tls_search_kernel_keplerian,"",@"SHT_CUDA_INFO"
	.sectionflags	@""
	.align	4


	//----- nvinfo : EIATTR_CUDA_API_VERSION
	.align		4
        /*0000*/ 	.byte	0x04, 0x37
        /*0002*/ 	.short	(.L_51 - .L_50)
.L_50:
        /*0004*/ 	.word	0x00000082


	//----- nvinfo : EIATTR_KPARAM_INFO
	.align		4
.L_51:
        /*0008*/ 	.byte	0x04, 0x17
        /*000a*/ 	.short	(.L_53 - .L_52)
.L_52:
        /*000c*/ 	.word	0x00000000
        /*0010*/ 	.short	0x000c
        /*0012*/ 	.short	0x0058
        /*0014*/ 	.byte	0x00, 0xf5, 0x21, 0x00


	//----- nvinfo : EIATTR_KPARAM_INFO
	.align		4
.L_53:
        /*0018*/ 	.byte	0x04, 0x17
        /*001a*/ 	.short	(.L_55 - .L_54)
.L_54:
        /*001c*/ 	.word	0x00000000
        /*0020*/ 	.short	0x000b
        /*0022*/ 	.short	0x0050
        /*0024*/ 	.byte	0x00, 0xf5, 0x21, 0x00


	//----- nvinfo : EIATTR_KPARAM_INFO
	.align		4
.L_55:
        /*0028*/ 	.byte	0x04, 0x17
        /*002a*/ 	.short	(.L_57 - .L_56)
.L_56:
        /*002c*/ 	.word	0x00000000
        /*0030*/ 	.short	0x000a
        /*0032*/ 	.short	0x0048
        /*0034*/ 	.byte	0x00, 0xf5, 0x21, 0x00


	//----- nvinfo : EIATTR_KPARAM_INFO
	.align		4
.L_57:
        /*0038*/ 	.byte	0x04, 0x17
        /*003a*/ 	.short	(.L_59 - .L_58)
.L_58:
        /*003c*/ 	.word	0x00000000
        /*0040*/ 	.short	0x0009
        /*0042*/ 	.short	0x0040
        /*0044*/ 	.byte	0x00, 0xf5, 0x21, 0x00


	//----- nvinfo : EIATTR_KPARAM_INFO
	.align		4
.L_59:
        /*0048*/ 	.byte	0x04, 0x17
        /*004a*/ 	.short	(.L_61 - .L_60)
.L_60:
        /*004c*/ 	.word	0x00000000
        /*0050*/ 	.short	0x0008
        /*0052*/ 	.short	0x0038
        /*0054*/ 	.byte	0x00, 0xf0, 0x11, 0x00


	//----- nvinfo : EIATTR_KPARAM_INFO
	.align		4
.L_61:
        /*0058*/ 	.byte	0x04, 0x17
        /*005a*/ 	.short	(.L_63 - .L_62)
.L_62:
        /*005c*/ 	.word	0x00000000
        /*0060*/ 	.short	0x0007
        /*0062*/ 	.short	0x0034
        /*0064*/ 	.byte	0x00, 0xf0, 0x11, 0x00


	//----- nvinfo : EIATTR_KPARAM_INFO
	.align		4
.L_63:
        /*0068*/ 	.byte	0x04, 0x17
        /*006a*/ 	.short	(.L_65 - .L_64)
.L_64:
        /*006c*/ 	.word	0x00000000
        /*0070*/ 	.short	0x0006
        /*0072*/ 	.short	0x0030
        /*0074*/ 	.byte	0x00, 0xf0, 0x11, 0x00


	//----- nvinfo : EIATTR_KPARAM_INFO
	.align		4
.L_65:
        /*0078*/ 	.byte	0x04, 0x17
        /*007a*/ 	.short	(.L_67 - .L_66)
.L_66:
        /*007c*/ 	.word	0x00000000
        /*0080*/ 	.short	0x0005
        /*0082*/ 	.short	0x0028
        /*0084*/ 	.byte	0x00, 0xf5, 0x21, 0x00


	//----- nvinfo : EIATTR_KPARAM_INFO
	.align		4
.L_67:
        /*0088*/ 	.byte	0x04, 0x17
        /*008a*/ 	.short	(.L_69 - .L_68)
.L_68:
        /*008c*/ 	.word	0x00000000
        /*0090*/ 	.short	0x0004
        /*0092*/ 	.short	0x0020
        /*0094*/ 	.byte	0x00, 0xf5, 0x21, 0x00


	//----- nvinfo : EIATTR_KPARAM_INFO
	.align		4
.L_69:
        /*0098*/ 	.byte	0x04, 0x17
        /*009a*/ 	.short	(.L_71 - .L_70)
.L_70:
        /*009c*/ 	.word	0x00000000
        /*00a0*/ 	.short	0x0003
        /*00a2*/ 	.short	0x0018
        /*00a4*/ 	.byte	0x00, 0xf5, 0x21, 0x00


	//----- nvinfo : EIATTR_KPARAM_INFO
	.align		4
.L_71:
        /*00a8*/ 	.byte	0x04, 0x17
        /*00aa*/ 	.short	(.L_73 - .L_72)
.L_72:
        /*00ac*/ 	.word	0x00000000
        /*00b0*/ 	.short	0x0002
        /*00b2*/ 	.short	0x0010
        /*00b4*/ 	.byte	0x00, 0xf5, 0x21, 0x00


	//----- nvinfo : EIATTR_KPARAM_INFO
	.align		4
.L_73:
        /*00b8*/ 	.byte	0x04, 0x17
        /*00ba*/ 	.short	(.L_75 - .L_74)
.L_74:
        /*00bc*/ 	.word	0x00000000
        /*00c0*/ 	.short	0x0001
        /*00c2*/ 	.short	0x0008
        /*00c4*/ 	.byte	0x00, 0xf5, 0x21, 0x00


	//----- nvinfo : EIATTR_KPARAM_INFO
	.align		4
.L_75:
        /*00c8*/ 	.byte	0x04, 0x17
        /*00ca*/ 	.short	(.L_77 - .L_76)
.L_76:
        /*00cc*/ 	.word	0x00000000
        /*00d0*/ 	.short	0x0000
        /*00d2*/ 	.short	0x0000
        /*00d4*/ 	.byte	0x00, 0xf5, 0x21, 0x00


	//----- nvinfo : EIATTR_SPARSE_MMA_MASK
	.align		4
.L_77:
        /*00d8*/ 	.byte	0x03, 0x50
        /*00da*/ 	.short	0x0000


	//----- nvinfo : EIATTR_MAXREG_COUNT
	.align		4
        /*00dc*/ 	.byte	0x03, 0x1b
        /*00de*/ 	.short	0x00ff


	//----- nvinfo : EIATTR_NUM_BARRIERS
	.align		4
        /*00e0*/ 	.byte	0x02, 0x4c
        /*00e2*/ 	.byte	0x01
	.zero		1


	//----- nvinfo : EIATTR_MERCURY_ISA_VERSION
	.align		4
        /*00e4*/ 	.byte	0x03, 0x5f
        /*00e6*/ 	.short	0x0101


	//----- nvinfo : EIATTR_VRC_CTA_INIT_COUNT
	.align		4
        /*00e8*/ 	.byte	0x02, 0x4a
	.zero		1
	.zero		1


	//----- nvinfo : EIATTR_EXIT_INSTR_OFFSETS
	.align		4
        /*00ec*/ 	.byte	0x04, 0x1c
        /*00ee*/ 	.short	(.L_79 - .L_78)


	//   ....[0]....
.L_78:
        /*00f0*/ 	.word	0x00000040


	//   ....[1]....
        /*00f4*/ 	.word	0x000041e0


	//   ....[2]....
        /*00f8*/ 	.word	0x00004570


	//   ....[3]....
        /*00fc*/ 	.word	0x00004680


	//----- nvinfo : EIATTR_CRS_STACK_SIZE
	.align		4
.L_79:
        /*0100*/ 	.byte	0x04, 0x1e
        /*0102*/ 	.short	(.L_81 - .L_80)
.L_80:
        /*0104*/ 	.word	0x00000000


	//----- nvinfo : EIATTR_CBANK_PARAM_SIZE
	.align		4
.L_81:
        /*0108*/ 	.byte	0x03, 0x19
        /*010a*/ 	.short	0x0060


	//----- nvinfo : EIATTR_PARAM_CBANK
	.align		4
        /*010c*/ 	.byte	0x04, 0x0a
        /*010e*/ 	.short	(.L_83 - .L_82)
	.align		4
.L_82:
        /*0110*/ 	.word	index@(.nv.constant0.tls_search_kernel_keplerian)
        /*0114*/ 	.short	0x0380
        /*0116*/ 	.short	0x0060


	//----- nvinfo : EIATTR_SW_WAR
	.align		4
.L_83:
        /*0118*/ 	.byte	0x04, 0x36
        /*011a*/ 	.short	(.L_85 - .L_84)
.L_84:
        /*011c*/ 	.word	0x00000008
.L_85:


//--------------------- .nv.callgraph             --------------------------
	.section	.nv.callgraph,"",@"SHT_CUDA_CALLGRAPH"
	.align	4
	.sectionentsize	8
	.align		4
        /*0000*/ 	.word	0x00000000
	.align		4
        /*0004*/ 	.word	0xffffffff
	.align		4
        /*0008*/ 	.word	0x00000000
	.align		4
        /*000c*/ 	.word	0xfffffffe
	.align		4
        /*0010*/ 	.word	0x00000000
	.align		4
        /*0014*/ 	.word	0xfffffffd
	.align		4
        /*0018*/ 	.word	0x00000000
	.align		4
        /*001c*/ 	.word	0xfffffffc


//--------------------- .text.tls_search_kernel   --------------------------
	.section	.text.tls_search_kernel,"ax",@progbits
	.align	128
        .global         tls_search_kernel
        .type           tls_search_kernel,@function
        .size           tls_search_kernel,(.L_x_261 - tls_search_kernel)
        .other          tls_search_kernel,@"STO_CUDA_ENTRY STV_DEFAULT"
tls_search_kernel:
.text.tls_search_kernel:
[----:B------:R-:W-:Y:S01]  /*0000*/  LDC R1, c[0x0][0x37c] ;  /* 0x0000df00ff017b82 */ /* 0x000fe20000000800 */
[----:B------:R-:W0:Y:S01]  /*0010*/  S2R R2, SR_CTAID.X ;  /* 0x0000000000027919 */ /* 0x000e220000002500 */
[----:B------:R-:W0:Y:S02]  /*0020*/  LDCU UR4, c[0x0][0x3a4] ;  /* 0x00007480ff0477ac */ /* 0x000e240008000800 */
[----:B0-----:R-:W-:-:S13]  /*0030*/  ISETP.GE.AND P0, PT, R2, UR4, PT ;  /* 0x0000000402007c0c */ /* 0x001fda000bf06270 */
[----:B------:R-:W-:Y:S05]  /*0040*/  @P0 EXIT ;  /* 0x000000000000094d */ /* 0x000fea0003800000 */
[----:B------:R-:W0:Y:S01]  /*0050*/  LDC.64 R6, c[0x0][0x398] ;  /* 0x0000e600ff067b82 */ /* 0x000e220000000a00 */
[----:B------:R-:W1:Y:S01]  /*0060*/  LDCU.64 UR6, c[0x0][0x358] ;  /* 0x00006b00ff0677ac */ /* 0x000e620008000a00 */
[----:B------:R-:W2:Y:S01]  /*0070*/  S2R R4, SR_TID.X ;  /* 0x0000000000047919 */ /* 0x000ea20000002100 */
[----:B------:R-:W3:Y:S01]  /*0080*/  LDCU UR5, c[0x0][0x3a0] ;  /* 0x00007400ff0577ac */ /* 0x000ee20008000800 */
[----:B------:R-:W4:Y:S01]  /*0090*/  LDCU UR4, c[0x0][0x360] ;  /* 0x00006c00ff0477ac */ /* 0x000f220008000800 */
[----:B------:R-:W0:Y:S02]  /*00a0*/  LDCU UR8, c[0x0][0x3a0] ;  /* 0x00007400ff0877ac */ /* 0x000e240008000800 */
[----:B0-----:R-:W-:-:S05]  /*00b0*/  IMAD.WIDE.U32 R6, R2, 0x4, R6 ;  /* 0x0000000402067825 */ /* 0x001fca00078e0006 */
[----:B-1----:R0:W5:Y:S01]  /*00c0*/  LDG.E.CONSTANT R3, desc[UR6][R6.64] ;  /* 0x0000000606037981 */ /* 0x002162000c1e9900 */
[----:B---3--:R-:W-:Y:S01]  /*00d0*/  MOV R13, UR5 ;  /* 0x00000005000d7c02 */ /* 0x008fe20008000f00 */
[----:B------:R-:W-:Y:S01]  /*00e0*/  BSSY.RECONVERGENT B2, `(.L_x_0) ;  /* 0x0000021000027945 */ /* 0x000fe20003800200 */
[----:B----4-:R-:W-:Y:S02]  /*00f0*/  MOV R5, UR4 ;  /* 0x0000000400057c02 */ /* 0x010fe40008000f00 */
[----:B--2---:R-:W-:-:S13]  /*0100*/  ISETP.GE.AND P0, PT, R4, R13, PT ;  /* 0x0000000d0400720c */ /* 0x004fda0003f06270 */
[----:B0-----:R-:W-:Y:S05]  /*0110*/  @P0 BRA `(.L_x_1) ;  /* 0x0000000000740947 */ /* 0x001fea0003800000 */
[----:B------:R-:W0:Y:S01]  /*0120*/  S2R R0, SR_CgaCtaId ;  /* 0x0000000000007919 */ /* 0x000e220000008800 */
[----:B------:R-:W1:Y:S01]  /*0130*/  LDC.64 R8, c[0x0][0x380] ;  /* 0x0000e000ff087b82 */ /* 0x000e620000000a00 */
[----:B------:R-:W-:Y:S01]  /*0140*/  MOV R7, 0x400 ;  /* 0x0000040000077802 */ /* 0x000fe20000000f00 */
[----:B------:R-:W-:-:S03]  /*0150*/  IMAD.MOV.U32 R6, RZ, RZ, R4 ;  /* 0x000000ffff067224 */ /* 0x000fc600078e0004 */
[----:B0-----:R-:W-:-:S07]  /*0160*/  LEA R7, R0, R7, 0x18 ;  /* 0x0000000700077211 */ /* 0x001fce00078ec0ff */
.L_x_4:
[----:B01----:R-:W-:-:S05]  /*0170*/  IMAD.WIDE R10, R6, 0x4, R8 ;  /* 0x00000004060a7825 */ /* 0x003fca00078e0208 */
[----:B------:R-:W2:Y:S01]  /*0180*/  LDG.E.CONSTANT R0, desc[UR6][R10.64] ;  /* 0x000000060a007981 */ /* 0x000ea2000c1e9900 */
[----:B-----5:R-:W0:Y:S01]  /*0190*/  MUFU.RCP R12, R3 ;  /* 0x00000003000c7308 */ /* 0x020e220000001000 */
[----:B------:R-:W-:Y:S01]  /*01a0*/  BSSY.RECONVERGENT B3, `(.L_x_2) ;  /* 0x000000c000037945 */ /* 0x000fe20003800200 */
[----:B0-----:R-:W-:-:S04]  /*01b0*/  FFMA R13, -R3, R12, 1 ;  /* 0x3f800000030d7423 */ /* 0x001fc8000000010c */
[----:B------:R-:W-:Y:S02]  /*01c0*/  FFMA R13, R12, R13, R12 ;  /* 0x0000000d0c0d7223 */ /* 0x000fe4000000000c */
[----:B--2---:R-:W0:Y:S02]  /*01d0*/  FCHK P0, R0, R3 ;  /* 0x0000000300007302 */ /* 0x004e240000000000 */
[----:B------:R-:W-:-:S04]  /*01e0*/  FFMA R12, R0, R13, RZ ;  /* 0x0000000d000c7223 */ /* 0x000fc800000000ff */
[----:B------:R-:W-:-:S04]  /*01f0*/  FFMA R14, -R3, R12, R0 ;  /* 0x0000000c030e7223 */ /* 0x000fc80000000100 */
[----:B------:R-:W-:Y:S01]  /*0200*/  FFMA R12, R13, R14, R12 ;  /* 0x0000000e0d0c7223 */ /* 0x000fe2000000000c */
[----:B0-----:R-:W-:Y:S06]  /*0210*/  @!P0 BRA `(.L_x_3) ;  /* 0x0000000000108947 */ /* 0x001fec0003800000 */
[----:B------:R-:W-:Y:S02]  /*0220*/  MOV R38, R3 ;  /* 0x0000000300267202 */ /* 0x000fe40000000f00 */
[----:B------:R-:W-:-:S07]  /*0230*/  MOV R12, 0x250 ;  /* 0x00000250000c7802 */ /* 0x000fce0000000f00 */
[----:B------:R-:W-:Y:S05]  /*0240*/  CALL.REL.NOINC `($__internal_1_$__cuda_sm3x_div_rn_noftz_f32_slowpath) ;  /* 0x0000004400387944 */ /* 0x000fea0003c00000 */
[----:B------:R-:W-:-:S07]  /*0250*/  MOV R12, R0 ;  /* 0x00000000000c7202 */ /* 0x000fce0000000f00 */
.L_x_3:
[----:B------:R-:W-:Y:S05]  /*0260*/  BSYNC.RECONVERGENT B3 ;  /* 0x0000000000037941 */ /* 0x000fea0003800200 */
.L_x_2:
[----:B------:R-:W0:Y:S01]  /*0270*/  FRND.FLOOR R11, R12 ;  /* 0x0000000c000b7307 */ /* 0x000e220000205000 */
[----:B------:R-:W-:Y:S01]  /*0280*/  IMAD R0, R6, 0x4, R7 ;  /* 0x0000000406007824 */ /* 0x000fe200078e0207 */
[----:B------:R-:W-:Y:S02]  /*0290*/  MOV R13, UR8 ;  /* 0x00000008000d7c02 */ /* 0x000fe40008000f00 */
[----:B------:R-:W-:-:S04]  /*02a0*/  IADD3 R6, PT, PT, R5, R6, RZ ;  /* 0x0000000605067210 */ /* 0x000fc80007ffe0ff */
[----:B------:R-:W-:Y:S01]  /*02b0*/  ISETP.GE.AND P0, PT, R6, R13, PT ;  /* 0x0000000d0600720c */ /* 0x000fe20003f06270 */
[----:B0-----:R-:W-:-:S05]  /*02c0*/  FADD R11, -R11, R12 ;  /* 0x0000000c0b0b7221 */ /* 0x001fca0000000100 */
[----:B------:R0:W-:Y:S07]  /*02d0*/  STS [R0], R11 ;  /* 0x0000000b00007388 */ /* 0x0001ee0000000800 */
[----:B------:R-:W-:Y:S05]  /*02e0*/  @!P0 BRA `(.L_x_4) ;  /* 0xfffffffc00a08947 */ /* 0x000fea000383ffff */
.L_x_1:
[----:B------:R-:W-:Y:S05]  /*02f0*/  BSYNC.RECONVERGENT B2 ;  /* 0x0000000000027941 */ /* 0x000fea0003800200 */
.L_x_0:
[----:B------:R-:W1:Y:S08]  /*0300*/  S2UR UR5, SR_CgaCtaId ;  /* 0x00000000000579c3 */ /* 0x000e700000008800 */
[----:B------:R-:W-:Y:S01]  /*0310*/  BAR.SYNC.DEFER_BLOCKING 0x0 ;  /* 0x0000000000007b1d */ /* 0x000fe20000010000 */
[----:B------:R-:W-:-:S04]  /*0320*/  ISETP.GT.AND P0, PT, R13, 0x1387, PT ;  /* 0x000013870d00780c */ /* 0x000fc80003f04270 */
[----:B------:R-:W-:Y:S01]  /*0330*/  ISETP.NE.OR P0, PT, R4, RZ, P0 ;  /* 0x000000ff0400720c */ /* 0x000fe20000705670 */
[----:B------:R-:W-:Y:S01]  /*0340*/  UMOV UR4, 0x400 ;  /* 0x0000040000047882 */ /* 0x000fe20000000000 */
[----:B------:R-:W-:Y:S01]  /*0350*/  BSSY.RECONVERGENT B0, `(.L_x_5) ;  /* 0x00000dd000007945 */ /* 0x000fe20003800200 */
[----:B-1----:R-:W-:-:S06]  /*0360*/  ULEA UR4, UR5, UR4, 0x18 ;  /* 0x0000000405047291 */ /* 0x002fcc000f8ec0ff */
[----:B------:R-:W-:-:S05]  /*0370*/  LEA R6, R13, UR4, 0x2 ;  /* 0x000000040d067c11 */ /* 0x000fca000f8e10ff */
[----:B------:R-:W-:Y:S01]  /*0380*/  IMAD R7, R13, 0x4, R6 ;  /* 0x000000040d077824 */ /* 0x000fe200078e0206 */
[----:B------:R-:W-:Y:S06]  /*0390*/  @P0 BRA `(.L_x_6) ;  /* 0x0000000c00600947 */ /* 0x000fec0003800000 */
[----:B------:R-:W-:Y:S01]  /*03a0*/  ISETP.GE.AND P0, PT, R13, 0x1, PT ;  /* 0x000000010d00780c */ /* 0x000fe20003f06270 */
[----:B------:R-:W-:-:S12]  /*03b0*/  BSSY.RECONVERGENT B1, `(.L_x_7) ;  /* 0x00000b0000017945 */ /* 0x000fd80003800200 */
[----:B------:R-:W-:Y:S05]  /*03c0*/  @!P0 BRA `(.L_x_8) ;  /* 0x0000000800b88947 */ /* 0x000fea0003800000 */
[C---:B------:R-:W-:Y:S01]  /*03d0*/  ISETP.GE.U32.AND P0, PT, R13.reuse, 0x10, PT ;  /* 0x000000100d00780c */ /* 0x040fe20003f06070 */
[----:B------:R-:W-:Y:S01]  /*03e0*/  BSSY.RECONVERGENT B2, `(.L_x_9) ;  /* 0x0000050000027945 */ /* 0x000fe20003800200 */
[----:B------:R-:W-:Y:S01]  /*03f0*/  LOP3.LUT R30, R13, 0xf, RZ, 0xc0, !PT ;  /* 0x0000000f0d1e7812 */ /* 0x000fe200078ec0ff */
[----:B0-----:R-:W-:-:S03]  /*0400*/  HFMA2 R0, -RZ, RZ, 0, 0 ;  /* 0x00000000ff007431 */ /* 0x001fc600000001ff */
[----:B------:R-:W-:-:S07]  /*0410*/  ISETP.NE.AND P1, PT, R30, RZ, PT ;  /* 0x000000ff1e00720c */ /* 0x000fce0003f25270 */
[----:B------:R-:W-:Y:S06]  /*0420*/  @!P0 BRA `(.L_x_10) ;  /* 0x00000004002c8947 */ /* 0x000fec0003800000 */
[----:B------:R-:W-:Y:S02]  /*0430*/  LOP3.LUT R0, R13, 0x7ffffff0, RZ, 0xc0, !PT ;  /* 0x7ffffff00d007812 */ /* 0x000fe400078ec0ff */
[----:B------:R-:W-:-:S07]  /*0440*/  MOV R15, RZ ;  /* 0x000000ff000f7202 */ /* 0x000fce0000000f00 */
.L_x_11:
[----:B0-----:R-:W0:Y:S08]  /*0450*/  LDC.64 R8, c[0x0][0x388] ;  /* 0x0000e200ff087b82 */ /* 0x001e300000000a00 */
[----:B------:R-:W1:Y:S01]  /*0460*/  LDC.64 R10, c[0x0][0x390] ;  /* 0x0000e400ff0a7b82 */ /* 0x000e620000000a00 */
[----:B0-----:R-:W-:-:S05]  /*0470*/  IMAD.WIDE.U32 R8, R15, 0x4, R8 ;  /* 0x000000040f087825 */ /* 0x001fca00078e0008 */
[----:B------:R-:W2:Y:S01]  /*0480*/  LDG.E.CONSTANT R21, desc[UR6][R8.64] ;  /* 0x0000000608157981 */ /* 0x000ea2000c1e9900 */
[----:B-1----:R-:W-:-:S03]  /*0490*/  IMAD.WIDE.U32 R10, R15, 0x4, R10 ;  /* 0x000000040f0a7825 */ /* 0x002fc600078e000a */
[----:B------:R-:W3:Y:S04]  /*04a0*/  LDG.E.CONSTANT R25, desc[UR6][R8.64+0x4] ;  /* 0x0000040608197981 */ /* 0x000ee8000c1e9900 */
[----:B------:R-:W4:Y:S01]  /*04b0*/  LDG.E.CONSTANT R23, desc[UR6][R10.64] ;  /* 0x000000060a177981 */ /* 0x000f22000c1e9900 */
[C---:B------:R-:W-:Y:S01]  /*04c0*/  IMAD R14, R15.reuse, 0x4, R6 ;  /* 0x000000040f0e7824 */ /* 0x040fe200078e0206 */
[C---:B------:R-:W-:Y:S02]  /*04d0*/  LEA R12, R15.reuse, R7, 0x2 ;  /* 0x000000070f0c7211 */ /* 0x040fe400078e10ff */
[----:B------:R-:W3:Y:S04]  /*04e0*/  LDG.E.CONSTANT R27, desc[UR6][R10.64+0x4] ;  /* 0x000004060a1b7981 */ /* 0x000ee8000c1e9900 */
        /* <DEDUP_REMOVED lines=25> */
[----:B--2---:R0:W-:Y:S04]  /*0680*/  STS [R14], R21 ;  /* 0x000000150e007388 */ /* 0x0041e80000000800 */
[----:B----4-:R1:W-:Y:S04]  /*0690*/  STS [R12], R23 ;  /* 0x000000170c007388 */ /* 0x0103e80000000800 */
[----:B0-----:R-:W2:Y:S04]  /*06a0*/  LDG.E.CONSTANT R21, desc[UR6][R10.64+0x10] ;  /* 0x000010060a157981 */ /* 0x001ea8000c1e9900 */
[----:B---3--:R0:W-:Y:S04]  /*06b0*/  STS [R14+0x4], R25 ;  /* 0x000004190e007388 */ /* 0x0081e80000000800 */
[----:B-1----:R-:W3:Y:S04]  /*06c0*/  LDG.E.CONSTANT R23, desc[UR6][R10.64+0x14] ;  /* 0x000014060a177981 */ /* 0x002ee8000c1e9900 */
[----:B0-----:R-:W4:Y:S04]  /*06d0*/  LDG.E.CONSTANT R25, desc[UR6][R10.64+0x18] ;  /* 0x000018060a197981 */ /* 0x001f28000c1e9900 */
[----:B------:R0:W-:Y:S04]  /*06e0*/  STS [R12+0x4], R27 ;  /* 0x0000041b0c007388 */ /* 0x0001e80000000800 */
[----:B------:R0:W-:Y:S04]  /*06f0*/  STS [R14+0x8], R17 ;  /* 0x000008110e007388 */ /* 0x0001e80000000800 */
[----:B------:R0:W-:Y:S04]  /*0700*/  STS [R12+0x8], R29 ;  /* 0x0000081d0c007388 */ /* 0x0001e80000000800 */
[----:B------:R0:W-:Y:S04]  /*0710*/  STS [R14+0xc], R19 ;  /* 0x00000c130e007388 */ /* 0x0001e80000000800 */
[----:B------:R0:W-:Y:S04]  /*0720*/  STS [R12+0xc], R31 ;  /* 0x00000c1f0c007388 */ /* 0x0001e80000000800 */
[----:B------:R0:W-:Y:S01]  /*0730*/  STS [R14+0x10], R33 ;  /* 0x000010210e007388 */ /* 0x0001e20000000800 */
[----:B------:R-:W-:-:S04]  /*0740*/  IADD3 R15, PT, PT, R15, 0x10, RZ ;  /* 0x000000100f0f7810 */ /* 0x000fc80007ffe0ff */
[----:B------:R-:W-:Y:S01]  /*0750*/  ISETP.NE.AND P0, PT, R15, R0, PT ;  /* 0x000000000f00720c */ /* 0x000fe20003f05270 */
[----:B--2---:R0:W-:Y:S04]  /*0760*/  STS [R12+0x10], R21 ;  /* 0x000010150c007388 */ /* 0x0041e80000000800 */
[----:B------:R0:W-:Y:S04]  /*0770*/  STS [R14+0x14], R35 ;  /* 0x000014230e007388 */ /* 0x0001e80000000800 */
[----:B---3--:R0:W-:Y:S04]  /*0780*/  STS [R12+0x14], R23 ;  /* 0x000014170c007388 */ /* 0x0081e80000000800 */
[----:B------:R0:W-:Y:S04]  /*0790*/  STS [R14+0x18], R37 ;  /* 0x000018250e007388 */ /* 0x0001e80000000800 */
[----:B----4-:R0:W-:Y:S04]  /*07a0*/  STS [R12+0x18], R25 ;  /* 0x000018190c007388 */ /* 0x0101e80000000800 */
[----:B------:R0:W-:Y:S04]  /*07b0*/  STS [R14+0x1c], R39 ;  /* 0x00001c270e007388 */ /* 0x0001e80000000800 */
        /* <DEDUP_REMOVED lines=16> */
[----:B------:R0:W-:Y:S01]  /*08c0*/  STS [R12+0x3c], R44 ;  /* 0x00003c2c0c007388 */ /* 0x0001e20000000800 */
[----:B------:R-:W-:Y:S05]  /*08d0*/  @P0 BRA `(.L_x_11) ;  /* 0xfffffff800dc0947 */ /* 0x000fea000383ffff */
.L_x_10:
[----:B------:R-:W-:Y:S05]  /*08e0*/  BSYNC.RECONVERGENT B2 ;  /* 0x0000000000027941 */ /* 0x000fea0003800200 */
.L_x_9:
[----:B------:R-:W-:Y:S05]  /*08f0*/  @!P1 BRA `(.L_x_8) ;  /* 0x00000004006c9947 */ /* 0x000fea0003800000 */
[----:B------:R-:W-:Y:S01]  /*0900*/  ISETP.GE.U32.AND P0, PT, R30, 0x8, PT ;  /* 0x000000081e00780c */ /* 0x000fe20003f06070 */
[----:B------:R-:W-:Y:S01]  /*0910*/  BSSY.RECONVERGENT B2, `(.L_x_12) ;  /* 0x000002b000027945 */ /* 0x000fe20003800200 */
[----:B0-----:R-:W-:-:S04]  /*0920*/  LOP3.LUT R19, R13, 0x7, RZ, 0xc0, !PT ;  /* 0x000000070d137812 */ /* 0x001fc800078ec0ff */
[----:B------:R-:W-:-:S07]  /*0930*/  ISETP.NE.AND P1, PT, R19, RZ, PT ;  /* 0x000000ff1300720c */ /* 0x000fce0003f25270 */
[----:B------:R-:W-:Y:S06]  /*0940*/  @!P0 BRA `(.L_x_13) ;  /* 0x00000000009c8947 */ /* 0x000fec0003800000 */
[----:B------:R-:W0:Y:S08]  /*0950*/  LDC.64 R8, c[0x0][0x388] ;  /* 0x0000e200ff087b82 */ /* 0x000e300000000a00 */
[----:B------:R-:W1:Y:S01]  /*0960*/  LDC.64 R10, c[0x0][0x390] ;  /* 0x0000e400ff0a7b82 */ /* 0x000e620000000a00 */
[----:B0-----:R-:W-:-:S05]  /*0970*/  IMAD.WIDE.U32 R8, R0, 0x4, R8 ;  /* 0x0000000400087825 */ /* 0x001fca00078e0008 */
[----:B------:R-:W2:Y:S01]  /*0980*/  LDG.E.CONSTANT R12, desc[UR6][R8.64] ;  /* 0x00000006080c7981 */ /* 0x000ea2000c1e9900 */
[----:B-1----:R-:W-:-:S03]  /*0990*/  IMAD.WIDE.U32 R10, R0, 0x4, R10 ;  /* 0x00000004000a7825 */ /* 0x002fc600078e000a */
[----:B------:R-:W3:Y:S04]  /*09a0*/  LDG.E.CONSTANT R16, desc[UR6][R8.64+0x4] ;  /* 0x0000040608107981 */ /* 0x000ee8000c1e9900 */
[----:B------:R-:W4:Y:S04]  /*09b0*/  LDG.E.CONSTANT R14, desc[UR6][R10.64] ;  /* 0x000000060a0e7981 */ /* 0x000f28000c1e9900 */
        /* <DEDUP_REMOVED lines=12> */
[----:B------:R-:W3:Y:S01]  /*0a80*/  LDG.E.CONSTANT R42, desc[UR6][R10.64+0x1c] ;  /* 0x00001c060a2a7981 */ /* 0x000ee2000c1e9900 */
[C---:B------:R-:W-:Y:S01]  /*0a90*/  IMAD R15, R0.reuse, 0x4, R6 ;  /* 0x00000004000f7824 */ /* 0x040fe200078e0206 */
[----:B------:R-:W-:-:S02]  /*0aa0*/  LEA R17, R0, R7, 0x2 ;  /* 0x0000000700117211 */ /* 0x000fc400078e10ff */
[----:B------:R-:W-:Y:S02]  /*0ab0*/  IADD3 R0, PT, PT, R0, 0x8, RZ ;  /* 0x0000000800007810 */ /* 0x000fe40007ffe0ff */
[----:B--2---:R0:W-:Y:S04]  /*0ac0*/  STS [R15], R12 ;  /* 0x0000000c0f007388 */ /* 0x0041e80000000800 */
[----:B----4-:R0:W-:Y:S04]  /*0ad0*/  STS [R17], R14 ;  /* 0x0000000e11007388 */ /* 0x0101e80000000800 */
[----:B---3--:R0:W-:Y:S04]  /*0ae0*/  STS [R15+0x4], R16 ;  /* 0x000004100f007388 */ /* 0x0081e80000000800 */
        /* <DEDUP_REMOVED lines=12> */
[----:B------:R0:W-:Y:S02]  /*0bb0*/  STS [R17+0x1c], R42 ;  /* 0x00001c2a11007388 */ /* 0x0001e40000000800 */
.L_x_13:
[----:B------:R-:W-:Y:S05]  /*0bc0*/  BSYNC.RECONVERGENT B2 ;  /* 0x0000000000027941 */ /* 0x000fea0003800200 */
.L_x_12:
        /* <DEDUP_REMOVED lines=28> */
[----:B------:R0:W-:Y:S02]  /*0d90*/  STS [R17+0xc], R28 ;  /* 0x00000c1c11007388 */ /* 0x0001e40000000800 */
.L_x_15:
[----:B------:R-:W-:Y:S05]  /*0da0*/  BSYNC.RECONVERGENT B2 ;  /* 0x0000000000027941 */ /* 0x000fea0003800200 */
.L_x_14:
[----:B------:R-:W-:Y:S05]  /*0db0*/  @!P1 BRA `(.L_x_8) ;  /* 0x00000000003c9947 */ /* 0x000fea0003800000 */
[----:B0-----:R-:W0:Y:S01]  /*0dc0*/  LDC.64 R14, c[0x0][0x388] ;  /* 0x0000e200ff0e7b82 */ /* 0x001e220000000a00 */
[----:B------:R-:W-:-:S07]  /*0dd0*/  IMAD.MOV.U32 R19, RZ, RZ, RZ ;  /* 0x000000ffff137224 */ /* 0x000fce00078e00ff */
[----:B------:R-:W1:Y:S02]  /*0de0*/  LDC.64 R16, c[0x0][0x390] ;  /* 0x0000e400ff107b82 */ /* 0x000e640000000a00 */
.L_x_16:
[----:B0-2---:R-:W-:-:S04]  /*0df0*/  IMAD.WIDE.U32 R8, R0, 0x4, R14 ;  /* 0x0000000400087825 */ /* 0x005fc800078e000e */
[C---:B-1----:R-:W-:Y:S02]  /*0e00*/  IMAD.WIDE.U32 R10, R0.reuse, 0x4, R16 ;  /* 0x00000004000a7825 */ /* 0x042fe400078e0010 */
[----:B------:R-:W2:Y:S04]  /*0e10*/  LDG.E.CONSTANT R8, desc[UR6][R8.64] ;  /* 0x0000000608087981 */ /* 0x000ea8000c1e9900 */
[----:B------:R-:W3:Y:S01]  /*0e20*/  LDG.E.CONSTANT R10, desc[UR6][R10.64] ;  /* 0x000000060a0a7981 */ /* 0x000ee2000c1e9900 */
[C---:B------:R-:W-:Y:S01]  /*0e30*/  LEA R21, R0.reuse, R6, 0x2 ;  /* 0x0000000600157211 */ /* 0x040fe200078e10ff */
[----:B------:R-:W-:Y:S01]  /*0e40*/  VIADD R19, R19, 0x1 ;  /* 0x0000000113137836 */ /* 0x000fe20000000000 */
[C---:B------:R-:W-:Y:S02]  /*0e50*/  LEA R23, R0.reuse, R7, 0x2 ;  /* 0x0000000700177211 */ /* 0x040fe400078e10ff */
[----:B------:R-:W-:-:S02]  /*0e60*/  IADD3 R0, PT, PT, R0, 0x1, RZ ;  /* 0x0000000100007810 */ /* 0x000fc40007ffe0ff */
[----:B------:R-:W-:Y:S01]  /*0e70*/  ISETP.NE.AND P0, PT, R19, R12, PT ;  /* 0x0000000c1300720c */ /* 0x000fe20003f05270 */
[----:B--2---:R2:W-:Y:S04]  /*0e80*/  STS [R21], R8 ;  /* 0x0000000815007388 */ /* 0x0045e80000000800 */
[----:B---3--:R2:W-:Y:S08]  /*0e90*/  STS [R23], R10 ;  /* 0x0000000a17007388 */ /* 0x0085f00000000800 */
[----:B------:R-:W-:Y:S05]  /*0ea0*/  @P0 BRA `(.L_x_16) ;  /* 0xfffffffc00d00947 */ /* 0x000fea000383ffff */
.L_x_8:
[----:B------:R-:W-:Y:S05]  /*0eb0*/  BSYNC.RECONVERGENT B1 ;  /* 0x0000000000017941 */ /* 0x000fea0003800200 */
.L_x_7:
[----:B------:R-:W-:-:S13]  /*0ec0*/  ISETP.GE.AND P0, PT, R13, 0x2, PT ;  /* 0x000000020d00780c */ /* 0x000fda0003f06270 */
[----:B------:R-:W-:Y:S05]  /*0ed0*/  @!P0 BRA `(.L_x_6) ;  /* 0x0000000000908947 */ /* 0x000fea0003800000 */
[----:B0-----:R-:W-:-:S07]  /*0ee0*/  MOV R0, 0x1 ;  /* 0x0000000100007802 */ /* 0x001fce0000000f00 */
.L_x_19:
[----:B-1----:R-:W0:Y:S01]  /*0ef0*/  LDC R11, c[0x0][0x3a0] ;  /* 0x0000e800ff0b7b82 */ /* 0x002e220000000800 */
[C---:B--2---:R-:W-:Y:S01]  /*0f00*/  LEA R8, R0.reuse, UR4, 0x2 ;  /* 0x0000000400087c11 */ /* 0x044fe2000f8e10ff */
[----:B------:R-:W-:-:S04]  /*0f10*/  IMAD R9, R0, 0x4, R6 ;  /* 0x0000000400097824 */ /* 0x000fc800078e0206 */
[----:B------:R1:W2:Y:S02]  /*0f20*/  LDS R15, [R8] ;  /* 0x00000000080f7984 */ /* 0x0002a40000000800 */
[----:B---3--:R-:W3:Y:S02]  /*0f30*/  LDC R19, c[0x0][0x3a0] ;  /* 0x0000e800ff137b82 */ /* 0x008ee40000000800 */
[----:B------:R1:W4:Y:S01]  /*0f40*/  LDS R12, [R9] ;  /* 0x00000000090c7984 */ /* 0x0003220000000800 */
[----:B0-----:R-:W-:Y:S02]  /*0f50*/  LEA R10, R11, R8, 0x3 ;  /* 0x000000080b0a7211 */ /* 0x001fe400078e18ff */
[----:B------:R-:W-:-:S03]  /*0f60*/  MOV R11, R0 ;  /* 0x00000000000b7202 */ /* 0x000fc60000000f00 */
[----:B--2-4-:R1:W0:Y:S04]  /*0f70*/  LDS R14, [R10] ;  /* 0x000000000a0e7984 */ /* 0x0142280000000800 */
.L_x_18:
[----:B------:R-:W-:-:S05]  /*0f80*/  LEA R16, R11, UR4, 0x2 ;  /* 0x000000040b107c11 */ /* 0x000fca000f8e10ff */
[----:B--2---:R-:W2:Y:S02]  /*0f90*/  LDS R17, [R16+-0x4] ;  /* 0xfffffc0010117984 */ /* 0x004ea40000000800 */
[----:B--2---:R-:W-:-:S13]  /*0fa0*/  FSETP.GT.AND P0, PT, R17, R15, PT ;  /* 0x0000000f1100720b */ /* 0x004fda0003f04000 */
[----:B------:R-:W-:Y:S05]  /*0fb0*/  @!P0 BRA `(.L_x_17) ;  /* 0x00000000002c8947 */ /* 0x000fea0003800000 */
[----:B-1----:R-:W-:Y:S01]  /*0fc0*/  IMAD R8, R11, 0x4, R6 ;  /* 0x000000040b087824 */ /* 0x002fe200078e0206 */
[----:B------:R-:W-:Y:S01]  /*0fd0*/  STS [R16], R17 ;  /* 0x0000001110007388 */ /* 0x000fe20000000800 */
[----:B---3--:R-:W-:Y:S02]  /*0fe0*/  LEA R10, R19, R16, 0x3 ;  /* 0x00000010130a7211 */ /* 0x008fe400078e18ff */
[C---:B------:R-:W-:Y:S01]  /*0ff0*/  ISETP.GT.AND P0, PT, R11.reuse, 0x1, PT ;  /* 0x000000010b00780c */ /* 0x040fe20003f04270 */
[----:B------:R-:W1:Y:S01]  /*1000*/  LDS R9, [R8+-0x4] ;  /* 0xfffffc0008097984 */ /* 0x000e620000000800 */
[----:B------:R-:W-:-:S03]  /*1010*/  IADD3 R11, PT, PT, R11, -0x1, RZ ;  /* 0xffffffff0b0b7810 */ /* 0x000fc60007ffe0ff */
[----:B-1----:R-:W-:Y:S04]  /*1020*/  STS [R8], R9 ;  /* 0x0000000908007388 */ /* 0x002fe80000000800 */
[----:B------:R-:W1:Y:S04]  /*1030*/  LDS R13, [R10+-0x4] ;  /* 0xfffffc000a0d7984 */ /* 0x000e680000000800 */
[----:B-1----:R2:W-:Y:S01]  /*1040*/  STS [R10], R13 ;  /* 0x0000000d0a007388 */ /* 0x0025e20000000800 */
[----:B------:R-:W-:Y:S05]  /*1050*/  @P0 BRA `(.L_x_18) ;  /* 0xfffffffc00c80947 */ /* 0x000fea000383ffff */
[----:B------:R-:W-:-:S07]  /*1060*/  IMAD.MOV.U32 R11, RZ, RZ, RZ ;  /* 0x000000ffff0b7224 */ /* 0x000fce00078e00ff */
.L_x_17:
[----:B------:R-:W2:Y:S01]  /*1070*/  LDCU UR5, c[0x0][0x3a0] ;  /* 0x00007400ff0577ac */ /* 0x000ea20008000800 */
[C---:B-1----:R-:W-:Y:S02]  /*1080*/  LEA R8, R11.reuse, UR4, 0x2 ;  /* 0x000000040b087c11 */ /* 0x042fe4000f8e10ff */
[----:B------:R-:W-:Y:S02]  /*1090*/  LEA R11, R11, R6, 0x2 ;  /* 0x000000060b0b7211 */ /* 0x000fe400078e10ff */
[----:B------:R-:W-:Y:S01]  /*10a0*/  IADD3 R0, PT, PT, R0, 0x1, RZ ;  /* 0x0000000100007810 */ /* 0x000fe20007ffe0ff */
[----:B------:R1:W-:Y:S04]  /*10b0*/  STS [R8], R15 ;  /* 0x0000000f08007388 */ /* 0x0003e80000000800 */
[----:B------:R1:W-:Y:S01]  /*10c0*/  STS [R11], R12 ;  /* 0x0000000c0b007388 */ /* 0x0003e20000000800 */
[----:B--2---:R-:W-:-:S04]  /*10d0*/  MOV R13, UR5 ;  /* 0x00000005000d7c02 */ /* 0x004fc80008000f00 */
[----:B------:R-:W-:Y:S01]  /*10e0*/  ISETP.NE.AND P0, PT, R0, R13, PT ;  /* 0x0000000d0000720c */ /* 0x000fe20003f05270 */
[----:B------:R-:W-:-:S05]  /*10f0*/  IMAD R9, R13, 0x8, R8 ;  /* 0x000000080d097824 */ /* 0x000fca00078e0208 */
[----:B0-----:R1:W-:Y:S07]  /*1100*/  STS [R9], R14 ;  /* 0x0000000e09007388 */ /* 0x0013ee0000000800 */
[----:B------:R-:W-:Y:S05]  /*1110*/  @P0 BRA `(.L_x_19) ;  /* 0xfffffffc00740947 */ /* 0x000fea000383ffff */
.L_x_6:
[----:B------:R-:W-:Y:S05]  /*1120*/  BSYNC.RECONVERGENT B0 ;  /* 0x0000000000007941 */ /* 0x000fea0003800200 */
.L_x_5:
[----:B------:R-:W-:Y:S01]  /*1130*/  BAR.SYNC.DEFER_BLOCKING 0x0 ;  /* 0x0000000000007b1d */ /* 0x000fe20000010000 */
[----:B------:R-:W-:Y:S01]  /*1140*/  ISETP.GE.AND P0, PT, R13, 0x1, PT ;  /* 0x000000010d00780c */ /* 0x000fe20003f06270 */
[----:B-12---:R-:W-:Y:S02]  /*1150*/  HFMA2 R8, -RZ, RZ, 0, 0 ;  /* 0x00000000ff087431 */ /* 0x006fe400000001ff */
[----:B------:R-:W-:Y:S01]  /*1160*/  IMAD.MOV.U32 R9, RZ, RZ, 0x7149f2ca ;  /* 0x7149f2caff097424 */ /* 0x000fe200078e00ff */
[----:B0-----:R-:W-:Y:S01]  /*1170*/  CS2R R10, SRZ ;  /* 0x00000000000a7805 */ /* 0x001fe2000001ff00 */
[----:B------:R-:W-:Y:S08]  /*1180*/  BSSY.RECONVERGENT B3, `(.L_x_20) ;  /* 0x00002b2000037945 */ /* 0x000ff00003800200 */
[----:B------:R-:W-:Y:S05]  /*1190*/  @!P0 BRA `(.L_x_21) ;  /* 0x0000002800c08947 */ /* 0x000fea0003800000 */
[C---:B------:R-:W-:Y:S02]  /*11a0*/  LOP3.LUT R16, R13.reuse, 0x3, RZ, 0xc0, !PT ;  /* 0x000000030d107812 */ /* 0x040fe400078ec0ff */
[----:B------:R-:W-:Y:S02]  /*11b0*/  CS2R R10, SRZ ;  /* 0x00000000000a7805 */ /* 0x000fe4000001ff00 */
[C---:B------:R-:W-:Y:S01]  /*11c0*/  LOP3.LUT R17, R13.reuse, 0x7ffffffc, RZ, 0xc0, !PT ;  /* 0x7ffffffc0d117812 */ /* 0x040fe200078ec0ff */
[----:B------:R-:W-:Y:S01]  /*11d0*/  IMAD.MOV.U32 R8, RZ, RZ, RZ ;  /* 0x000000ffff087224 */ /* 0x000fe200078e00ff */
[----:B------:R-:W-:Y:S02]  /*11e0*/  LOP3.LUT R18, R13, 0x1, RZ, 0xc0, !PT ;  /* 0x000000010d127812 */ /* 0x000fe400078ec0ff */
[----:B------:R-:W-:Y:S02]  /*11f0*/  MOV R9, 0x7149f2ca ;  /* 0x7149f2ca00097802 */ /* 0x000fe40000000f00 */
[----:B---3--:R-:W-:-:S02]  /*1200*/  MOV R19, RZ ;  /* 0x000000ff00137202 */ /* 0x008fc40000000f00 */
[----:B------:R-:W-:Y:S02]  /*1210*/  IADD3 R20, PT, PT, R16, -0x1, RZ ;  /* 0xffffffff10147810 */ /* 0x000fe40007ffe0ff */
[----:B------:R-:W-:-:S07]  /*1220*/  IADD3 R21, PT, PT, -R17, RZ, RZ ;  /* 0x000000ff11157210 */ /* 0x000fce0007ffe1ff */
.L_x_109:
[----:B------:R-:W-:Y:S01]  /*1230*/  ISETP.GE.U32.AND P0, PT, R4, 0x1e, PT ;  /* 0x0000001e0400780c */ /* 0x000fe20003f06070 */
[----:B------:R-:W-:-:S12]  /*1240*/  BSSY.RECONVERGENT B2, `(.L_x_22) ;  /* 0x00002a2000027945 */ /* 0x000fd80003800200 */
[----:B------:R-:W-:Y:S05]  /*1250*/  @P0 BRA `(.L_x_23) ;  /* 0x0000002800800947 */ /* 0x000fea0003800000 */
[----:B------:R-:W-:Y:S01]  /*1260*/  I2FP.F32.U32 R0, R19 ;  /* 0x0000001300007245 */ /* 0x000fe20000201000 */
[----:B------:R-:W-:Y:S01]  /*1270*/  IMAD.MOV.U32 R13, RZ, RZ, 0x3d924925 ;  /* 0x3d924925ff0d7424 */ /* 0x000fe200078e00ff */
[----:B------:R-:W-:-:S03]  /*1280*/  MOV R12, 0x41600000 ;  /* 0x41600000000c7802 */ /* 0x000fc60000000f00 */
[----:B------:R-:W-:Y:S02]  /*1290*/  FMUL R0, R0, 3.4011974334716796875 ;  /* 0x4059ad3800007820 */ /* 0x000fe40000400000 */
[----:B------:R-:W-:Y:S02]  /*12a0*/  FFMA R12, R13, -R12, 1 ;  /* 0x3f8000000d0c7423 */ /* 0x000fe4000000080c */
[----:B------:R-:W0:Y:S02]  /*12b0*/  FCHK P0, R0, 14 ;  /* 0x4160000000007902 */ /* 0x000e240000000000 */
[----:B------:R-:W-:-:S04]  /*12c0*/  FFMA R13, R12, R13, 0.071428574621677398682 ;  /* 0x3d9249250c0d7423 */ /* 0x000fc8000000000d */
[----:B------:R-:W-:-:S04]  /*12d0*/  FFMA R12, R0, R13, RZ ;  /* 0x0000000d000c7223 */ /* 0x000fc800000000ff */
[----:B------:R-:W-:-:S04]  /*12e0*/  FFMA R14, R12, -14, R0 ;  /* 0xc16000000c0e7823 */ /* 0x000fc80000000000 */
[----:B------:R-:W-:Y:S01]  /*12f0*/  FFMA R12, R13, R14, R12 ;  /* 0x0000000e0d0c7223 */ /* 0x000fe2000000000c */
[----:B0-----:R-:W-:Y:S06]  /*1300*/  @!P0 BRA `(.L_x_24) ;  /* 0x0000000000108947 */ /* 0x001fec0003800000 */
[----:B------:R-:W-:Y:S01]  /*1310*/  HFMA2 R38, -RZ, RZ, 2.6875, 0 ;  /* 0x41600000ff267431 */ /* 0x000fe200000001ff */
[----:B------:R-:W-:-:S07]  /*1320*/  MOV R12, 0x1340 ;  /* 0x00001340000c7802 */ /* 0x000fce0000000f00 */
[----:B-----5:R-:W-:Y:S05]  /*1330*/  CALL.REL.NOINC `($__internal_1_$__cuda_sm3x_div_rn_noftz_f32_slowpath) ;  /* 0x0000003000fc7944 */ /* 0x020fea0003c00000 */
[----:B------:R-:W-:-:S07]  /*1340*/  IMAD.MOV.U32 R12, RZ, RZ, R0 ;  /* 0x000000ffff0c7224 */ /* 0x000fce00078e0000 */
.L_x_24:
[----:B------:R-:W-:Y:S01]  /*1350*/  HFMA2 R15, -RZ, RZ, 3.7421875, 0 ;  /* 0x437c0000ff0f7431 */ /* 0x000fe200000001ff */
[----:B------:R-:W-:Y:S01]  /*1360*/  MOV R13, 0x3bbb989d ;  /* 0x3bbb989d000d7802 */ /* 0x000fe20000000f00 */
[----:B------:R-:W-:Y:S01]  /*1370*/  FADD R12, R12, -5.2983174324035644531 ;  /* 0xc0a98bd10c0c7421 */ /* 0x000fe20000000000 */
[----:B------:R-:W-:-:S03]  /*1380*/  MOV R22, R4 ;  /* 0x0000000400167202 */ /* 0x000fc60000000f00 */
[----:B------:R-:W-:-:S04]  /*1390*/  FFMA.SAT R0, R12, R13, 0.5 ;  /* 0x3f0000000c007423 */ /* 0x000fc8000000200d */
[----:B------:R-:W-:-:S04]  /*13a0*/  FFMA.RM R0, R0, R15, 12582913 ;  /* 0x4b40000100007423 */ /* 0x000fc8000000400f */
[C---:B------:R-:W-:Y:S01]  /*13b0*/  FADD R13, R0.reuse, -12583039 ;  /* 0xcb40007f000d7421 */ /* 0x040fe20000000000 */
[----:B------:R-:W-:-:S03]  /*13c0*/  IMAD.SHL.U32 R0, R0, 0x800000, RZ ;  /* 0x0080000000007824 */ /* 0x000fc600078e00ff */
[----:B------:R-:W-:-:S04]  /*13d0*/  FFMA R13, R12, 1.4426950216293334961, -R13 ;  /* 0x3fb8aa3b0c0d7823 */ /* 0x000fc8000000080d */
[----:B------:R-:W-:-:S06]  /*13e0*/  FFMA R13, R12, 1.925963033500011079e-08, R13 ;  /* 0x32a570600c0d7823 */ /* 0x000fcc000000000d */
[----:B------:R-:W0:Y:S02]  /*13f0*/  MUFU.EX2 R13, R13 ;  /* 0x0000000d000d7308 */ /* 0x000e240000000800 */
[----:B0-----:R-:W-:-:S04]  /*1400*/  FMUL R0, R13, R0 ;  /* 0x000000000d007220 */ /* 0x001fc80000400000 */
[----:B------:R-:W-:Y:S01]  /*1410*/  FMUL R23, R0, 0.5 ;  /* 0x3f00000000177820 */ /* 0x000fe20000400000 */
[----:B-----5:R-:W-:-:S07]  /*1420*/  FMUL R26, R3, R0 ;  /* 0x00000000031a7220 */ /* 0x020fce0000400000 */
.L_x_108:
[----:B------:R-:W0:Y:S01]  /*1430*/  LDC R13, c[0x0][0x3a0] ;  /* 0x0000e800ff0d7b82 */ /* 0x000e220000000800 */
[----:B------:R-:W-:Y:S01]  /*1440*/  MOV R27, 0x3d088889 ;  /* 0x3d088889001b7802 */ /* 0x000fe20000000f00 */
[----:B------:R-:W-:Y:S01]  /*1450*/  IMAD.MOV.U32 R12, RZ, RZ, 0x41f00000 ;  /* 0x41f00000ff0c7424 */ /* 0x000fe200078e00ff */
[----:B------:R-:W-:Y:S01]  /*1460*/  I2FP.F32.U32 R0, R22 ;  /* 0x0000001600007245 */ /* 0x000fe20000201000 */
[----:B------:R-:W-:Y:S02]  /*1470*/  BSSY.RECONVERGENT B4, `(.L_x_25) ;  /* 0x000000d000047945 */ /* 0x000fe40003800200 */
[----:B------:R-:W-:Y:S01]  /*1480*/  FFMA R12, R27, -R12, 1 ;  /* 0x3f8000001b0c7423 */ /* 0x000fe2000000080c */
[----:B------:R-:W1:Y:S03]  /*1490*/  FCHK P0, R0, 30 ;  /* 0x41f0000000007902 */ /* 0x000e660000000000 */
[----:B------:R-:W-:-:S04]  /*14a0*/  FFMA R27, R12, R27, 0.033333335071802139282 ;  /* 0x3d0888890c1b7423 */ /* 0x000fc8000000001b */
[----:B------:R-:W-:Y:S01]  /*14b0*/  FFMA R12, R0, R27, RZ ;  /* 0x0000001b000c7223 */ /* 0x000fe200000000ff */
[----:B0-----:R-:W-:-:S03]  /*14c0*/  ISETP.GE.U32.AND P2, PT, R13, 0x4, PT ;  /* 0x000000040d00780c */ /* 0x001fc60003f46070 */
[----:B------:R-:W-:-:S04]  /*14d0*/  FFMA R13, R12, -30, R0 ;  /* 0xc1f000000c0d7823 */ /* 0x000fc80000000000 */
[----:B------:R-:W-:Y:S01]  /*14e0*/  FFMA R27, R27, R13, R12 ;  /* 0x0000000d1b1b7223 */ /* 0x000fe2000000000c */
[----:B-1----:R-:W-:Y:S06]  /*14f0*/  @!P0 BRA `(.L_x_26) ;  /* 0x0000000000108947 */ /* 0x002fec0003800000 */
[----:B------:R-:W-:Y:S01]  /*1500*/  HFMA2 R38, -RZ, RZ, 2.96875, 0 ;  /* 0x41f00000ff267431 */ /* 0x000fe200000001ff */
[----:B------:R-:W-:-:S07]  /*1510*/  MOV R12, 0x1530 ;  /* 0x00001530000c7802 */ /* 0x000fce0000000f00 */
[----:B------:R-:W-:Y:S05]  /*1520*/  CALL.REL.NOINC `($__internal_1_$__cuda_sm3x_div_rn_noftz_f32_slowpath) ;  /* 0x0000003000807944 */ /* 0x000fea0003c00000 */
[----:B------:R-:W-:-:S07]  /*1530*/  MOV R27, R0 ;  /* 0x00000000001b7202 */ /* 0x000fce0000000f00 */
.L_x_26:
[----:B------:R-:W-:Y:S05]  /*1540*/  BSYNC.RECONVERGENT B4 ;  /* 0x0000000000047941 */ /* 0x000fea0003800200 */
.L_x_25:
[----:B------:R-:W-:Y:S02]  /*1550*/  HFMA2 R31, -RZ, RZ, 0, 0 ;  /* 0x00000000ff1f7431 */ /* 0x000fe400000001ff */
[----:B------:R-:W-:Y:S01]  /*1560*/  IMAD.MOV.U32 R14, RZ, RZ, RZ ;  /* 0x000000ffff0e7224 */ /* 0x000fe200078e00ff */
[----:B------:R-:W-:Y:S01]  /*1570*/  MOV R13, RZ ;  /* 0x000000ff000d7202 */ /* 0x000fe20000000f00 */
[----:B------:R-:W-:Y:S06]  /*1580*/  @!P2 BRA `(.L_x_27) ;  /* 0x0000000c0010a947 */ /* 0x000fec0003800000 */
[----:B------:R-:W0:Y:S01]  /*1590*/  S2UR UR5, SR_CgaCtaId ;  /* 0x00000000000579c3 */ /* 0x000e220000008800 */
[----:B------:R-:W-:Y:S01]  /*15a0*/  UMOV UR4, 0x400 ;  /* 0x0000040000047882 */ /* 0x000fe20000000000 */
[----:B------:R-:W-:Y:S01]  /*15b0*/  BSSY.RECONVERGENT B4, `(.L_x_28) ;  /* 0x00000c0000047945 */ /* 0x000fe20003800200 */
[----:B------:R-:W-:Y:S01]  /*15c0*/  IMAD.MOV.U32 R14, RZ, RZ, RZ ;  /* 0x000000ffff0e7224 */ /* 0x000fe200078e00ff */
[----:B------:R-:W-:Y:S01]  /*15d0*/  MOV R29, R21 ;  /* 0x00000015001d7202 */ /* 0x000fe20000000f00 */
[----:B0-----:R-:W-:-:S06]  /*15e0*/  ULEA UR4, UR5, UR4, 0x18 ;  /* 0x0000000405047291 */ /* 0x001fcc000f8ec0ff */
[----:B------:R-:W-:-:S07]  /*15f0*/  MOV R30, UR4 ;  /* 0x00000004001e7c02 */ /* 0x000fce0008000f00 */
.L_x_57:
[----:B------:R-:W0:Y:S01]  /*1600*/  LDS R0, [R30] ;  /* 0x000000001e007984 */ /* 0x000e220000000800 */
[----:B------:R-:W1:Y:S01]  /*1610*/  LDC R25, c[0x0][0x3a0] ;  /* 0x0000e800ff197b82 */ /* 0x000e620000000800 */
[----:B------:R-:W-:Y:S01]  /*1620*/  VIADD R29, R29, 0x4 ;  /* 0x000000041d1d7836 */ /* 0x000fe20000000000 */
[----:B------:R-:W-:Y:S04]  /*1630*/  BSSY.RECONVERGENT B5, `(.L_x_29) ;  /* 0x000002e000057945 */ /* 0x000fe80003800200 */
[----:B------:R-:W-:Y:S01]  /*1640*/  ISETP.NE.AND P3, PT, R29, RZ, PT ;  /* 0x000000ff1d00720c */ /* 0x000fe20003f65270 */
[----:B0-----:R-:W-:-:S04]  /*1650*/  FADD R0, R0, -R27 ;  /* 0x8000001b00007221 */ /* 0x001fc80000000000 */
[----:B------:R-:W-:-:S04]  /*1660*/  FADD R0, R0, 0.5 ;  /* 0x3f00000000007421 */ /* 0x000fc80000000000 */
[----:B------:R-:W0:Y:S02]  /*1670*/  FRND.FLOOR R15, R0 ;  /* 0x00000000000f7307 */ /* 0x000e240000205000 */
[----:B0-----:R-:W-:-:S04]  /*1680*/  FADD R15, R0, -R15 ;  /* 0x8000000f000f7221 */ /* 0x001fc80000000000 */
[----:B------:R-:W-:Y:S01]  /*1690*/  FADD R12, R15, -0.5 ;  /* 0xbf0000000f0c7421 */ /* 0x000fe20000000000 */
[CC--:B-1----:R-:W-:Y:S02]  /*16a0*/  LEA R15, R25.reuse, R30.reuse, 0x2 ;  /* 0x0000001e190f7211 */ /* 0x0c2fe400078e10ff */
[----:B------:R-:W-:Y:S02]  /*16b0*/  LEA R25, R25, R30, 0x3 ;  /* 0x0000001e19197211 */ /* 0x000fe400078e18ff */
[----:B------:R-:W-:-:S13]  /*16c0*/  FSETP.GEU.AND P0, PT, |R12|, R23, PT ;  /* 0x000000170c00720b */ /* 0x000fda0003f0e200 */
[----:B------:R-:W-:Y:S05]  /*16d0*/  @P0 BRA `(.L_x_30) ;  /* 0x00000000008c0947 */ /* 0x000fea0003800000 */
[----:B------:R-:W0:Y:S01]  /*16e0*/  LDS R28, [R25] ;  /* 0x00000000191c7984 */ /* 0x000e220000000800 */
[----:B------:R-:W-:Y:S03]  /*16f0*/  BSSY.RECONVERGENT B6, `(.L_x_31) ;  /* 0x0000010000067945 */ /* 0x000fe60003800200 */
[----:B------:R-:W1:Y:S01]  /*1700*/  LDS R0, [R15] ;  /* 0x000000000f007984 */ /* 0x000e620000000800 */
[----:B0-----:R-:W-:-:S04]  /*1710*/  FFMA R28, R28, R28, 1.00000001335143196e-10 ;  /* 0x2edbe6ff1c1c7423 */ /* 0x001fc8000000001c */
[----:B------:R-:W0:Y:S01]  /*1720*/  MUFU.RCP R31, R28 ;  /* 0x0000001c001f7308 */ /* 0x000e220000001000 */
[----:B-1----:R-:W-:-:S07]  /*1730*/  FADD R0, -R0, 1 ;  /* 0x3f80000000007421 */ /* 0x002fce0000000100 */
[----:B------:R-:W1:Y:S01]  /*1740*/  FCHK P0, R0, R28 ;  /* 0x0000001c00007302 */ /* 0x000e620000000000 */
[----:B0-----:R-:W-:-:S04]  /*1750*/  FFMA R12, -R28, R31, 1 ;  /* 0x3f8000001c0c7423 */ /* 0x001fc8000000011f */
[----:B------:R-:W-:-:S04]  /*1760*/  FFMA R31, R31, R12, R31 ;  /* 0x0000000c1f1f7223 */ /* 0x000fc8000000001f */
[----:B------:R-:W-:-:S04]  /*1770*/  FFMA R12, R0, R31, RZ ;  /* 0x0000001f000c7223 */ /* 0x000fc800000000ff */
[----:B------:R-:W-:-:S04]  /*1780*/  FFMA R24, -R28, R12, R0 ;  /* 0x0000000c1c187223 */ /* 0x000fc80000000100 */
[----:B------:R-:W-:Y:S01]  /*1790*/  FFMA R12, R31, R24, R12 ;  /* 0x000000181f0c7223 */ /* 0x000fe2000000000c */
[----:B-1----:R-:W-:Y:S06]  /*17a0*/  @!P0 BRA `(.L_x_32) ;  /* 0x0000000000108947 */ /* 0x002fec0003800000 */
[----:B------:R-:W-:Y:S01]  /*17b0*/  IMAD.MOV.U32 R38, RZ, RZ, R28 ;  /* 0x000000ffff267224 */ /* 0x000fe200078e001c */
[----:B------:R-:W-:-:S07]  /*17c0*/  MOV R12, 0x17e0 ;  /* 0x000017e0000c7802 */ /* 0x000fce0000000f00 */
[----:B------:R-:W-:Y:S05]  /*17d0*/  CALL.REL.NOINC `($__internal_1_$__cuda_sm3x_div_rn_noftz_f32_slowpath) ;  /* 0x0000002c00d47944 */ /* 0x000fea0003c00000 */
[----:B------:R-:W-:-:S07]  /*17e0*/  MOV R12, R0 ;  /* 0x00000000000c7202 */ /* 0x000fce0000000f00 */
.L_x_32:
[----:B------:R-:W-:Y:S05]  /*17f0*/  BSYNC.RECONVERGENT B6 ;  /* 0x0000000000067941 */ /* 0x000fea0003800200 */
.L_x_31:
[----:B------:R-:W-:Y:S01]  /*1800*/  IADD3 R0, PT, PT, R28, 0x1800000, RZ ;  /* 0x018000001c007810 */ /* 0x000fe20007ffe0ff */
[----:B------:R-:W-:Y:S01]  /*1810*/  BSSY.RECONVERGENT B1, `(.L_x_33) ;  /* 0x000000e000017945 */ /* 0x000fe20003800200 */
[----:B------:R-:W-:Y:S02]  /*1820*/  FADD R13, R13, R12 ;  /* 0x0000000c0d0d7221 */ /* 0x000fe40000000000 */
[----:B------:R-:W-:-:S04]  /*1830*/  LOP3.LUT R0, R0, 0x7f800000, RZ, 0xc0, !PT ;  /* 0x7f80000000007812 */ /* 0x000fc800078ec0ff */
[----:B------:R-:W-:-:S13]  /*1840*/  ISETP.GT.U32.AND P0, PT, R0, 0x1ffffff, PT ;  /* 0x01ffffff0000780c */ /* 0x000fda0003f04070 */
[----:B------:R-:W-:Y:S05]  /*1850*/  @P0 BRA `(.L_x_34) ;  /* 0x0000000000140947 */ /* 0x000fea0003800000 */
[----:B------:R-:W-:Y:S01]  /*1860*/  IMAD.MOV.U32 R0, RZ, RZ, R28 ;  /* 0x000000ffff007224 */ /* 0x000fe200078e001c */
[----:B------:R-:W-:-:S07]  /*1870*/  MOV R32, 0x1890 ;  /* 0x0000189000207802 */ /* 0x000fce0000000f00 */
[----:B------:R-:W-:Y:S05]  /*1880*/  CALL.REL.NOINC `($__internal_0_$__cuda_sm20_rcp_rn_f32_slowpath) ;  /* 0x0000002800d87944 */ /* 0x000fea0003c00000 */
[----:B------:R-:W-:Y:S01]  /*1890*/  MOV R31, R24 ;  /* 0x00000018001f7202 */ /* 0x000fe20000000f00 */
[----:B------:R-:W-:Y:S06]  /*18a0*/  BRA `(.L_x_35) ;  /* 0x0000000000107947 */ /* 0x000fec0003800000 */
.L_x_34:
[----:B------:R-:W0:Y:S02]  /*18b0*/  MUFU.RCP R31, R28 ;  /* 0x0000001c001f7308 */ /* 0x000e240000001000 */
[----:B0-----:R-:W-:-:S04]  /*18c0*/  FFMA R0, R28, R31, -1 ;  /* 0xbf8000001c007423 */ /* 0x001fc8000000001f */
[----:B------:R-:W-:-:S04]  /*18d0*/  FADD.FTZ R0, -R0, -RZ ;  /* 0x800000ff00007221 */ /* 0x000fc80000010100 */
[----:B------:R-:W-:-:S07]  /*18e0*/  FFMA R31, R31, R0, R31 ;  /* 0x000000001f1f7223 */ /* 0x000fce000000001f */
.L_x_35:
[----:B------:R-:W-:Y:S05]  /*18f0*/  BSYNC.RECONVERGENT B1 ;  /* 0x0000000000017941 */ /* 0x000fea0003800200 */
.L_x_33:
[----:B------:R-:W-:-:S07]  /*1900*/  FADD R14, R14, R31 ;  /* 0x0000001f0e0e7221 */ /* 0x000fce0000000000 */
.L_x_30:
[----:B------:R-:W-:Y:S05]  /*1910*/  BSYNC.RECONVERGENT B5 ;  /* 0x0000000000057941 */ /* 0x000fea0003800200 */
.L_x_29:
[----:B------:R-:W0:Y:S01]  /*1920*/  LDS R0, [R30+0x4] ;  /* 0x000004001e007984 */ /* 0x000e220000000800 */
[----:B------:R-:W-:Y:S01]  /*1930*/  BSSY.RECONVERGENT B5, `(.L_x_36) ;  /* 0x000002b000057945 */ /* 0x000fe20003800200 */
[----:B0-----:R-:W-:-:S04]  /*1940*/  FADD R0, R0, -R27 ;  /* 0x8000001b00007221 */ /* 0x001fc80000000000 */
[----:B------:R-:W-:-:S04]  /*1950*/  FADD R0, R0, 0.5 ;  /* 0x3f00000000007421 */ /* 0x000fc80000000000 */
[----:B------:R-:W0:Y:S02]  /*1960*/  FRND.FLOOR R31, R0 ;  /* 0x00000000001f7307 */ /* 0x000e240000205000 */
[----:B0-----:R-:W-:-:S04]  /*1970*/  FADD R31, R0, -R31 ;  /* 0x8000001f001f7221 */ /* 0x001fc80000000000 */
[----:B------:R-:W-:-:S05]  /*1980*/  FADD R12, R31, -0.5 ;  /* 0xbf0000001f0c7421 */ /* 0x000fca0000000000 */
[----:B------:R-:W-:-:S13]  /*1990*/  FSETP.GEU.AND P0, PT, |R12|, R23, PT ;  /* 0x000000170c00720b */ /* 0x000fda0003f0e200 */
[----:B------:R-:W-:Y:S05]  /*19a0*/  @P0 BRA `(.L_x_37) ;  /* 0x00000000008c0947 */ /* 0x000fea0003800000 */
[----:B------:R-:W0:Y:S01]  /*19b0*/  LDS R28, [R25+0x4] ;  /* 0x00000400191c7984 */ /* 0x000e220000000800 */
[----:B------:R-:W-:Y:S03]  /*19c0*/  BSSY.RECONVERGENT B6, `(.L_x_38) ;  /* 0x0000010000067945 */ /* 0x000fe60003800200 */
[----:B------:R-:W1:Y:S01]  /*19d0*/  LDS R0, [R15+0x4] ;  /* 0x000004000f007984 */ /* 0x000e620000000800 */
        /* <DEDUP_REMOVED lines=10> */
[----:B------:R-:W-:Y:S02]  /*1a80*/  MOV R38, R28 ;  /* 0x0000001c00267202 */ /* 0x000fe40000000f00 */
[----:B------:R-:W-:-:S07]  /*1a90*/  MOV R12, 0x1ab0 ;  /* 0x00001ab0000c7802 */ /* 0x000fce0000000f00 */
[----:B------:R-:W-:Y:S05]  /*1aa0*/  CALL.REL.NOINC `($__internal_1_$__cuda_sm3x_div_rn_noftz_f32_slowpath) ;  /* 0x0000002c00207944 */ /* 0x000fea0003c00000 */
[----:B------:R-:W-:-:S07]  /*1ab0*/  IMAD.MOV.U32 R12, RZ, RZ, R0 ;  /* 0x000000ffff0c7224 */ /* 0x000fce00078e0000 */
.L_x_39:
[----:B------:R-:W-:Y:S05]  /*1ac0*/  BSYNC.RECONVERGENT B6 ;  /* 0x0000000000067941 */ /* 0x000fea0003800200 */
.L_x_38:
[----:B------:R-:W-:Y:S01]  /*1ad0*/  IADD3 R0, PT, PT, R28, 0x1800000, RZ ;  /* 0x018000001c007810 */ /* 0x000fe20007ffe0ff */
[----:B------:R-:W-:Y:S01]  /*1ae0*/  BSSY.RECONVERGENT B1, `(.L_x_40) ;  /* 0x000000e000017945 */ /* 0x000fe20003800200 */
[----:B------:R-:W-:Y:S02]  /*1af0*/  FADD R13, R13, R12 ;  /* 0x0000000c0d0d7221 */ /* 0x000fe40000000000 */
[----:B------:R-:W-:-:S04]  /*1b00*/  LOP3.LUT R0, R0, 0x7f800000, RZ, 0xc0, !PT ;  /* 0x7f80000000007812 */ /* 0x000fc800078ec0ff */
[----:B------:R-:W-:-:S13]  /*1b10*/  ISETP.GT.U32.AND P0, PT, R0, 0x1ffffff, PT ;  /* 0x01ffffff0000780c */ /* 0x000fda0003f04070 */
[----:B------:R-:W-:Y:S05]  /*1b20*/  @P0 BRA `(.L_x_41) ;  /* 0x0000000000140947 */ /* 0x000fea0003800000 */
[----:B------:R-:W-:Y:S02]  /*1b30*/  MOV R0, R28 ;  /* 0x0000001c00007202 */ /* 0x000fe40000000f00 */
[----:B------:R-:W-:-:S07]  /*1b40*/  MOV R32, 0x1b60 ;  /* 0x00001b6000207802 */ /* 0x000fce0000000f00 */
[----:B------:R-:W-:Y:S05]  /*1b50*/  CALL.REL.NOINC `($__internal_0_$__cuda_sm20_rcp_rn_f32_slowpath) ;  /* 0x0000002800247944 */ /* 0x000fea0003c00000 */
[----:B------:R-:W-:Y:S01]  /*1b60*/  IMAD.MOV.U32 R31, RZ, RZ, R24 ;  /* 0x000000ffff1f7224 */ /* 0x000fe200078e0018 */
[----:B------:R-:W-:Y:S06]  /*1b70*/  BRA `(.L_x_42) ;  /* 0x0000000000107947 */ /* 0x000fec0003800000 */
.L_x_41:
[----:B------:R-:W0:Y:S02]  /*1b80*/  MUFU.RCP R31, R28 ;  /* 0x0000001c001f7308 */ /* 0x000e240000001000 */
[----:B0-----:R-:W-:-:S04]  /*1b90*/  FFMA R0, R28, R31, -1 ;  /* 0xbf8000001c007423 */ /* 0x001fc8000000001f */
[----:B------:R-:W-:-:S04]  /*1ba0*/  FADD.FTZ R0, -R0, -RZ ;  /* 0x800000ff00007221 */ /* 0x000fc80000010100 */
[----:B------:R-:W-:-:S07]  /*1bb0*/  FFMA R31, R31, R0, R31 ;  /* 0x000000001f1f7223 */ /* 0x000fce000000001f */
.L_x_42:
[----:B------:R-:W-:Y:S05]  /*1bc0*/  BSYNC.RECONVERGENT B1 ;  /* 0x0000000000017941 */ /* 0x000fea0003800200 */
.L_x_40:
[----:B------:R-:W-:-:S07]  /*1bd0*/  FADD R14, R14, R31 ;  /* 0x0000001f0e0e7221 */ /* 0x000fce0000000000 */
.L_x_37:
[----:B------:R-:W-:Y:S05]  /*1be0*/  BSYNC.RECONVERGENT B5 ;  /* 0x0000000000057941 */ /* 0x000fea0003800200 */
.L_x_36:
        /* <DEDUP_REMOVED lines=25> */
[----:B------:R-:W-:-:S07]  /*1d80*/  MOV R12, R0 ;  /* 0x00000000000c7202 */ /* 0x000fce0000000f00 */
.L_x_46:
[----:B------:R-:W-:Y:S05]  /*1d90*/  BSYNC.RECONVERGENT B6 ;  /* 0x0000000000067941 */ /* 0x000fea0003800200 */
.L_x_45:
[----:B------:R-:W-:Y:S01]  /*1da0*/  VIADD R0, R28, 0x1800000 ;  /* 0x018000001c007836 */ /* 0x000fe20000000000 */
[----:B------:R-:W-:Y:S01]  /*1db0*/  BSSY.RECONVERGENT B1, `(.L_x_47) ;  /* 0x000000e000017945 */ /* 0x000fe20003800200 */
[----:B------:R-:W-:-:S03]  /*1dc0*/  FADD R13, R13, R12 ;  /* 0x0000000c0d0d7221 */ /* 0x000fc60000000000 */
[----:B------:R-:W-:-:S04]  /*1dd0*/  LOP3.LUT R0, R0, 0x7f800000, RZ, 0xc0, !PT ;  /* 0x7f80000000007812 */ /* 0x000fc800078ec0ff */
[----:B------:R-:W-:-:S13]  /*1de0*/  ISETP.GT.U32.AND P0, PT, R0, 0x1ffffff, PT ;  /* 0x01ffffff0000780c */ /* 0x000fda0003f04070 */
[----:B------:R-:W-:Y:S05]  /*1df0*/  @P0 BRA `(.L_x_48) ;  /* 0x0000000000140947 */ /* 0x000fea0003800000 */
[----:B------:R-:W-:Y:S02]  /*1e00*/  MOV R0, R28 ;  /* 0x0000001c00007202 */ /* 0x000fe40000000f00 */
[----:B------:R-:W-:-:S07]  /*1e10*/  MOV R32, 0x1e30 ;  /* 0x00001e3000207802 */ /* 0x000fce0000000f00 */
[----:B------:R-:W-:Y:S05]  /*1e20*/  CALL.REL.NOINC `($__internal_0_$__cuda_sm20_rcp_rn_f32_slowpath) ;  /* 0x0000002400707944 */ /* 0x000fea0003c00000 */
[----:B------:R-:W-:Y:S01]  /*1e30*/  MOV R31, R24 ;  /* 0x00000018001f7202 */ /* 0x000fe20000000f00 */
[----:B------:R-:W-:Y:S06]  /*1e40*/  BRA `(.L_x_49) ;  /* 0x0000000000107947 */ /* 0x000fec0003800000 */
.L_x_48:
[----:B------:R-:W0:Y:S02]  /*1e50*/  MUFU.RCP R31, R28 ;  /* 0x0000001c001f7308 */ /* 0x000e240000001000 */
[----:B0-----:R-:W-:-:S04]  /*1e60*/  FFMA R0, R28, R31, -1 ;  /* 0xbf8000001c007423 */ /* 0x001fc8000000001f */
[----:B------:R-:W-:-:S04]  /*1e70*/  FADD.FTZ R0, -R0, -RZ ;  /* 0x800000ff00007221 */ /* 0x000fc80000010100 */
[----:B------:R-:W-:-:S07]  /*1e80*/  FFMA R31, R31, R0, R31 ;  /* 0x000000001f1f7223 */ /* 0x000fce000000001f */
.L_x_49:
[----:B------:R-:W-:Y:S05]  /*1e90*/  BSYNC.RECONVERGENT B1 ;  /* 0x0000000000017941 */ /* 0x000fea0003800200 */
.L_x_47:
[----:B------:R-:W-:-:S07]  /*1ea0*/  FADD R14, R14, R31 ;  /* 0x0000001f0e0e7221 */ /* 0x000fce0000000000 */
.L_x_44:
[----:B------:R-:W-:Y:S05]  /*1eb0*/  BSYNC.RECONVERGENT B5 ;  /* 0x0000000000057941 */ /* 0x000fea0003800200 */
.L_x_43:
        /* <DEDUP_REMOVED lines=26> */
.L_x_53:
[----:B------:R-:W-:Y:S05]  /*2060*/  BSYNC.RECONVERGENT B6 ;  /* 0x0000000000067941 */ /* 0x000fea0003800200 */
.L_x_52:
        /* <DEDUP_REMOVED lines=11> */
.L_x_55:
[----:B------:R-:W0:Y:S02]  /*2120*/  MUFU.RCP R15, R28 ;  /* 0x0000001c000f7308 */ /* 0x000e240000001000 */
[----:B0-----:R-:W-:-:S04]  /*2130*/  FFMA R0, R28, R15, -1 ;  /* 0xbf8000001c007423 */ /* 0x001fc8000000000f */
[----:B------:R-:W-:-:S04]  /*2140*/  FADD.FTZ R0, -R0, -RZ ;  /* 0x800000ff00007221 */ /* 0x000fc80000010100 */
[----:B------:R-:W-:-:S07]  /*2150*/  FFMA R15, R15, R0, R15 ;  /* 0x000000000f0f7223 */ /* 0x000fce000000000f */
.L_x_56:
[----:B------:R-:W-:Y:S05]  /*2160*/  BSYNC.RECONVERGENT B1 ;  /* 0x0000000000017941 */ /* 0x000fea0003800200 */
.L_x_54:
[----:B------:R-:W-:-:S07]  /*2170*/  FADD R14, R14, R15 ;  /* 0x0000000f0e0e7221 */ /* 0x000fce0000000000 */
.L_x_51:
[----:B------:R-:W-:Y:S05]  /*2180*/  BSYNC.RECONVERGENT B5 ;  /* 0x0000000000057941 */ /* 0x000fea0003800200 */
.L_x_50:
[----:B------:R-:W-:Y:S01]  /*2190*/  IADD3 R30, PT, PT, R30, 0x10, RZ ;  /* 0x000000101e1e7810 */ /* 0x000fe20007ffe0ff */
[----:B------:R-:W-:Y:S06]  /*21a0*/  @P3 BRA `(.L_x_57) ;  /* 0xfffffff400143947 */ /* 0x000fec000383ffff */
[----:B------:R-:W-:Y:S05]  /*21b0*/  BSYNC.RECONVERGENT B4 ;  /* 0x0000000000047941 */ /* 0x000fea0003800200 */
.L_x_28:
[----:B------:R-:W-:-:S07]  /*21c0*/  IMAD.MOV.U32 R31, RZ, RZ, R17 ;  /* 0x000000ffff1f7224 */ /* 0x000fce00078e0011 */
.L_x_27:
[----:B------:R-:W-:Y:S01]  /*21d0*/  ISETP.NE.AND P3, PT, R16, RZ, PT ;  /* 0x000000ff1000720c */ /* 0x000fe20003f65270 */
[----:B------:R-:W-:-:S12]  /*21e0*/  BSSY.RECONVERGENT B5, `(.L_x_58) ;  /* 0x000009c000057945 */ /* 0x000fd80003800200 */
[----:B------:R-:W-:Y:S05]  /*21f0*/  @!P3 BRA `(.L_x_59) ;  /* 0x000000080068b947 */ /* 0x000fea0003800000 */
[----:B------:R-:W-:Y:S01]  /*2200*/  ISETP.NE.AND P0, PT, R20, RZ, PT ;  /* 0x000000ff1400720c */ /* 0x000fe20003f05270 */
[----:B------:R-:W-:-:S12]  /*2210*/  BSSY.RECONVERGENT B4, `(.L_x_60) ;  /* 0x0000064000047945 */ /* 0x000fd80003800200 */
[----:B------:R-:W-:Y:S05]  /*2220*/  @!P0 BRA `(.L_x_61) ;  /* 0x0000000400888947 */ /* 0x000fea0003800000 */
[----:B------:R-:W0:Y:S01]  /*2230*/  S2UR UR5, SR_CgaCtaId ;  /* 0x00000000000579c3 */ /* 0x000e220000008800 */
[----:B------:R-:W-:Y:S01]  /*2240*/  UMOV UR4, 0x400 ;  /* 0x0000040000047882 */ /* 0x000fe20000000000 */
[----:B------:R-:W-:Y:S01]  /*2250*/  BSSY.RECONVERGENT B6, `(.L_x_62) ;  /* 0x0000031000067945 */ /* 0x000fe20003800200 */
[----:B------:R-:W-:-:S05]  /*2260*/  LEA R28, R31, R6, 0x2 ;  /* 0x000000061f1c7211 */ /* 0x000fca00078e10ff */
[----:B------:R-:W1:Y:S01]  /*2270*/  LDC R24, c[0x0][0x3a0] ;  /* 0x0000e800ff187b82 */ /* 0x000e620000000800 */
[----:B0-----:R-:W-:-:S06]  /*2280*/  ULEA UR4, UR5, UR4, 0x18 ;  /* 0x0000000405047291 */ /* 0x001fcc000f8ec0ff */
[----:B------:R-:W-:-:S04]  /*2290*/  LEA R29, R31, UR4, 0x2 ;  /* 0x000000041f1d7c11 */ /* 0x000fc8000f8e10ff */
[----:B-1----:R-:W-:Y:S01]  /*22a0*/  LEA R25, R24, R29, 0x3 ;  /* 0x0000001d18197211 */ /* 0x002fe200078e18ff */
[----:B------:R-:W0:Y:S02]  /*22b0*/  LDS R0, [R29] ;  /* 0x000000001d007984 */ /* 0x000e240000000800 */
[----:B0-----:R-:W-:-:S04]  /*22c0*/  FADD R0, R0, -R27 ;  /* 0x8000001b00007221 */ /* 0x001fc80000000000 */
[----:B------:R-:W-:-:S04]  /*22d0*/  FADD R0, R0, 0.5 ;  /* 0x3f00000000007421 */ /* 0x000fc80000000000 */
[----:B------:R-:W0:Y:S02]  /*22e0*/  FRND.FLOOR R15, R0 ;  /* 0x00000000000f7307 */ /* 0x000e240000205000 */
[----:B0-----:R-:W-:-:S04]  /*22f0*/  FADD R15, R0, -R15 ;  /* 0x8000000f000f7221 */ /* 0x001fc80000000000 */
[----:B------:R-:W-:-:S05]  /*2300*/  FADD R12, R15, -0.5 ;  /* 0xbf0000000f0c7421 */ /* 0x000fca0000000000 */
        /* <DEDUP_REMOVED lines=19> */
.L_x_65:
[----:B------:R-:W-:Y:S05]  /*2440*/  BSYNC.RECONVERGENT B7 ;  /* 0x0000000000077941 */ /* 0x000fea0003800200 */
.L_x_64:
        /* <DEDUP_REMOVED lines=11> */
.L_x_67:
[----:B------:R-:W0:Y:S02]  /*2500*/  MUFU.RCP R33, R15 ;  /* 0x0000000f00217308 */ /* 0x000e240000001000 */
[----:B0-----:R-:W-:-:S04]  /*2510*/  FFMA R0, R15, R33, -1 ;  /* 0xbf8000000f007423 */ /* 0x001fc80000000021 */
[----:B------:R-:W-:-:S04]  /*2520*/  FADD.FTZ R0, -R0, -RZ ;  /* 0x800000ff00007221 */ /* 0x000fc80000010100 */
[----:B------:R-:W-:-:S07]  /*2530*/  FFMA R33, R33, R0, R33 ;  /* 0x0000000021217223 */ /* 0x000fce0000000021 */
.L_x_68:
[----:B------:R-:W-:Y:S05]  /*2540*/  BSYNC.RECONVERGENT B1 ;  /* 0x0000000000017941 */ /* 0x000fea0003800200 */
.L_x_66:
[----:B------:R-:W-:-:S07]  /*2550*/  FADD R14, R14, R33 ;  /* 0x000000210e0e7221 */ /* 0x000fce0000000000 */
.L_x_63:
[----:B------:R-:W-:Y:S05]  /*2560*/  BSYNC.RECONVERGENT B6 ;  /* 0x0000000000067941 */ /* 0x000fea0003800200 */
.L_x_62:
        /* <DEDUP_REMOVED lines=26> */
.L_x_72:
[----:B------:R-:W-:Y:S05]  /*2710*/  BSYNC.RECONVERGENT B7 ;  /* 0x0000000000077941 */ /* 0x000fea0003800200 */
.L_x_71:
        /* <DEDUP_REMOVED lines=11> */
.L_x_74:
[----:B------:R-:W0:Y:S02]  /*27d0*/  MUFU.RCP R25, R15 ;  /* 0x0000000f00197308 */ /* 0x000e240000001000 */
[----:B0-----:R-:W-:-:S04]  /*27e0*/  FFMA R0, R15, R25, -1 ;  /* 0xbf8000000f007423 */ /* 0x001fc80000000019 */
[----:B------:R-:W-:-:S04]  /*27f0*/  FADD.FTZ R0, -R0, -RZ ;  /* 0x800000ff00007221 */ /* 0x000fc80000010100 */
[----:B------:R-:W-:-:S07]  /*2800*/  FFMA R25, R25, R0, R25 ;  /* 0x0000000019197223 */ /* 0x000fce0000000019 */
.L_x_75:
[----:B------:R-:W-:Y:S05]  /*2810*/  BSYNC.RECONVERGENT B1 ;  /* 0x0000000000017941 */ /* 0x000fea0003800200 */
.L_x_73:
[----:B------:R-:W-:-:S07]  /*2820*/  FADD R14, R14, R25 ;  /* 0x000000190e0e7221 */ /* 0x000fce0000000000 */
.L_x_70:
[----:B------:R-:W-:Y:S05]  /*2830*/  BSYNC.RECONVERGENT B6 ;  /* 0x0000000000067941 */ /* 0x000fea0003800200 */
.L_x_69:
[----:B------:R-:W-:-:S07]  /*2840*/  IADD3 R31, PT, PT, R31, 0x2, RZ ;  /* 0x000000021f1f7810 */ /* 0x000fce0007ffe0ff */
.L_x_61:
[----:B------:R-:W-:Y:S05]  /*2850*/  BSYNC.RECONVERGENT B4 ;  /* 0x0000000000047941 */ /* 0x000fea0003800200 */
.L_x_60:
[----:B------:R-:W-:-:S13]  /*2860*/  ISETP.NE.AND P0, PT, R18, RZ, PT ;  /* 0x000000ff1200720c */ /* 0x000fda0003f05270 */
[----:B------:R-:W-:Y:S05]  /*2870*/  @!P0 BRA `(.L_x_59) ;  /* 0x0000000000c88947 */ /* 0x000fea0003800000 */
[----:B------:R-:W0:Y:S01]  /*2880*/  S2UR UR5, SR_CgaCtaId ;  /* 0x00000000000579c3 */ /* 0x000e220000008800 */
[----:B------:R-:W-:Y:S02]  /*2890*/  UMOV UR4, 0x400 ;  /* 0x0000040000047882 */ /* 0x000fe40000000000 */
[----:B0-----:R-:W-:-:S06]  /*28a0*/  ULEA UR4, UR5, UR4, 0x18 ;  /* 0x0000000405047291 */ /* 0x001fcc000f8ec0ff */
[----:B------:R-:W-:-:S05]  /*28b0*/  LEA R24, R31, UR4, 0x2 ;  /* 0x000000041f187c11 */ /* 0x000fca000f8e10ff */
        /* <DEDUP_REMOVED lines=8> */
[----:B------:R-:W0:Y:S01]  /*2940*/  LDC R15, c[0x0][0x3a0] ;  /* 0x0000e800ff0f7b82 */ /* 0x000e220000000800 */
[----:B------:R-:W-:Y:S01]  /*2950*/  BSSY.RECONVERGENT B4, `(.L_x_76) ;  /* 0x0000013000047945 */ /* 0x000fe20003800200 */
[----:B0-----:R-:W-:Y:S01]  /*2960*/  LEA R12, R15, R24, 0x3 ;  /* 0x000000180f0c7211 */ /* 0x001fe200078e18ff */
[----:B------:R-:W-:-:S05]  /*2970*/  IMAD R24, R31, 0x4, R6 ;  /* 0x000000041f187824 */ /* 0x000fca00078e0206 */
[----:B------:R-:W0:Y:S04]  /*2980*/  LDS R12, [R12] ;  /* 0x000000000c0c7984 */ /* 0x000e280000000800 */
        /* <DEDUP_REMOVED lines=15> */
.L_x_77:
[----:B------:R-:W-:Y:S05]  /*2a80*/  BSYNC.RECONVERGENT B4 ;  /* 0x0000000000047941 */ /* 0x000fea0003800200 */
.L_x_76:
        /* <DEDUP_REMOVED lines=11> */
.L_x_79:
[----:B------:R-:W0:Y:S02]  /*2b40*/  MUFU.RCP R25, R15 ;  /* 0x0000000f00197308 */ /* 0x000e240000001000 */
[----:B0-----:R-:W-:-:S04]  /*2b50*/  FFMA R0, R15, R25, -1 ;  /* 0xbf8000000f007423 */ /* 0x001fc80000000019 */
[----:B------:R-:W-:-:S04]  /*2b60*/  FADD.FTZ R0, -R0, -RZ ;  /* 0x800000ff00007221 */ /* 0x000fc80000010100 */
[----:B------:R-:W-:-:S07]  /*2b70*/  FFMA R25, R25, R0, R25 ;  /* 0x0000000019197223 */ /* 0x000fce0000000019 */
.L_x_80:
[----:B------:R-:W-:Y:S05]  /*2b80*/  BSYNC.RECONVERGENT B1 ;  /* 0x0000000000017941 */ /* 0x000fea0003800200 */
.L_x_78:
[----:B------:R-:W-:-:S07]  /*2b90*/  FADD R14, R14, R25 ;  /* 0x000000190e0e7221 */ /* 0x000fce0000000000 */
.L_x_59:
[----:B------:R-:W-:Y:S05]  /*2ba0*/  BSYNC.RECONVERGENT B5 ;  /* 0x0000000000057941 */ /* 0x000fea0003800200 */
.L_x_58:
[----:B------:R-:W-:Y:S01]  /*2bb0*/  FSETP.GEU.AND P0, PT, R14, 1.00000001335143196e-10, PT ;  /* 0x2edbe6ff0e00780b */ /* 0x000fe20003f0e000 */
[----:B------:R-:W-:Y:S01]  /*2bc0*/  BSSY.RECONVERGENT B4, `(.L_x_81) ;  /* 0x0000014000047945 */ /* 0x000fe20003800200 */
[----:B------:R-:W-:-:S11]  /*2bd0*/  IMAD.MOV.U32 R28, RZ, RZ, RZ ;  /* 0x000000ffff1c7224 */ /* 0x000fd600078e00ff */
[----:B------:R-:W-:Y:S05]  /*2be0*/  @!P0 BRA `(.L_x_82) ;  /* 0x0000000000448947 */ /* 0x000fea0003800000 */
[----:B------:R-:W0:Y:S01]  /*2bf0*/  MUFU.RCP R15, R14 ;  /* 0x0000000e000f7308 */ /* 0x000e220000001000 */
[----:B------:R-:W-:Y:S07]  /*2c00*/  BSSY.RECONVERGENT B5, `(.L_x_83) ;  /* 0x000000c000057945 */ /* 0x000fee0003800200 */
[----:B------:R-:W1:Y:S01]  /*2c10*/  FCHK P0, R13, R14 ;  /* 0x0000000e0d007302 */ /* 0x000e620000000000 */
[----:B0-----:R-:W-:-:S04]  /*2c20*/  FFMA R0, R15, -R14, 1 ;  /* 0x3f8000000f007423 */ /* 0x001fc8000000080e */
[----:B------:R-:W-:-:S04]  /*2c30*/  FFMA R0, R15, R0, R15 ;  /* 0x000000000f007223 */ /* 0x000fc8000000000f */
[----:B------:R-:W-:-:S04]  /*2c40*/  FFMA R12, R0, R13, RZ ;  /* 0x0000000d000c7223 */ /* 0x000fc800000000ff */
[----:B------:R-:W-:-:S04]  /*2c50*/  FFMA R15, R12, -R14, R13 ;  /* 0x8000000e0c0f7223 */ /* 0x000fc8000000000d */
[----:B------:R-:W-:Y:S01]  /*2c60*/  FFMA R0, R0, R15, R12 ;  /* 0x0000000f00007223 */ /* 0x000fe2000000000c */
[----:B-1----:R-:W-:Y:S06]  /*2c70*/  @!P0 BRA `(.L_x_84) ;  /* 0x0000000000108947 */ /* 0x002fec0003800000 */
[----:B------:R-:W-:Y:S02]  /*2c80*/  MOV R0, R13 ;  /* 0x0000000d00007202 */ /* 0x000fe40000000f00 */
[----:B------:R-:W-:Y:S02]  /*2c90*/  MOV R38, R14 ;  /* 0x0000000e00267202 */ /* 0x000fe40000000f00 */
[----:B------:R-:W-:-:S07]  /*2ca0*/  MOV R12, 0x2cc0 ;  /* 0x00002cc0000c7802 */ /* 0x000fce0000000f00 */
[----:B------:R-:W-:Y:S05]  /*2cb0*/  CALL.REL.NOINC `($__internal_1_$__cuda_sm3x_div_rn_noftz_f32_slowpath) ;  /* 0x00000018009c7944 */ /* 0x000fea0003c00000 */
.L_x_84:
[----:B------:R-:W-:Y:S05]  /*2cc0*/  BSYNC.RECONVERGENT B5 ;  /* 0x0000000000057941 */ /* 0x000fea0003800200 */
.L_x_83:
[----:B------:R-:W-:-:S04]  /*2cd0*/  FSETP.GEU.AND P0, PT, R0, RZ, PT ;  /* 0x000000ff0000720b */ /* 0x000fc80003f0e000 */
[----:B------:R-:W-:-:S04]  /*2ce0*/  FSEL R0, R0, RZ, P0 ;  /* 0x000000ff00007208 */ /* 0x000fc80000000000 */
[----:B------:R-:W-:-:S07]  /*2cf0*/  FMNMX.NAN R28, R0, 1, PT ;  /* 0x3f800000001c7809 */ /* 0x000fce0003820000 */
.L_x_82:
[----:B------:R-:W-:Y:S05]  /*2d00*/  BSYNC.RECONVERGENT B4 ;  /* 0x0000000000047941 */ /* 0x000fea0003800200 */
.L_x_81:
[C---:B------:R-:W-:Y:S01]  /*2d10*/  FSETP.GEU.AND P0, PT, R28.reuse, 0.5, PT ;  /* 0x3f0000001c00780b */ /* 0x040fe20003f0e000 */
[----:B------:R-:W-:Y:S03]  /*2d20*/  BSSY.RECONVERGENT B4, `(.L_x_85) ;  /* 0x00000f0000047945 */ /* 0x000fe60003800200 */
[----:B------:R-:W-:-:S13]  /*2d30*/  FSETP.GT.AND P0, PT, R28, RZ, !P0 ;  /* 0x000000ff1c00720b */ /* 0x000fda0004704000 */
[----:B------:R-:W-:Y:S05]  /*2d40*/  @!P0 BRA `(.L_x_86) ;  /* 0x0000000c00b48947 */ /* 0x000fea0003800000 */
[----:B------:R-:W-:Y:S02]  /*2d50*/  HFMA2 R25, -RZ, RZ, 0, 0 ;  /* 0x00000000ff197431 */ /* 0x000fe400000001ff */
[----:B------:R-:W-:Y:S01]  /*2d60*/  FADD R29, -R28, 1 ;  /* 0x3f8000001c1d7421 */ /* 0x000fe20000000100 */
[----:B------:R-:W-:Y:S01]  /*2d70*/  IMAD.MOV.U32 R34, RZ, RZ, RZ ;  /* 0x000000ffff227224 */ /* 0x000fe200078e00ff */
[----:B------:R-:W-:Y:S06]  /*2d80*/  @!P2 BRA `(.L_x_87) ;  /* 0x0000000400e0a947 */ /* 0x000fec0003800000 */
[----:B------:R-:W-:Y:S01]  /*2d90*/  BSSY.RECONVERGENT B5, `(.L_x_88) ;  /* 0x0000076000057945 */ /* 0x000fe20003800200 */
[----:B------:R-:W-:Y:S01]  /*2da0*/  MOV R34, RZ ;  /* 0x000000ff00227202 */ /* 0x000fe20000000f00 */
[----:B------:R-:W-:-:S07]  /*2db0*/  IMAD.MOV.U32 R30, RZ, RZ, RZ ;  /* 0x000000ffff1e7224 */ /* 0x000fce00078e00ff */
.L_x_97:
[----:B------:R-:W0:Y:S01]  /*2dc0*/  S2UR UR5, SR_CgaCtaId ;  /* 0x00000000000579c3 */ /* 0x000e220000008800 */
[----:B------:R-:W-:Y:S01]  /*2dd0*/  UMOV UR4, 0x400 ;  /* 0x0000040000047882 */ /* 0x000fe20000000000 */
[----:B------:R-:W-:Y:S01]  /*2de0*/  LEA R31, R30, R6, 0x2 ;  /* 0x000000061e1f7211 */ /* 0x000fe200078e10ff */
[----:B------:R-:W-:Y:S04]  /*2df0*/  BSSY.RECONVERGENT B6, `(.L_x_89) ;  /* 0x000001f000067945 */ /* 0x000fe80003800200 */
[----:B------:R-:W-:Y:S01]  /*2e00*/  LDS R35, [R31] ;  /* 0x000000001f237984 */ /* 0x000fe20000000800 */
[----:B------:R-:W1:Y:S01]  /*2e10*/  LDC R25, c[0x0][0x3a0] ;  /* 0x0000e800ff197b82 */ /* 0x000e620000000800 */
[----:B0-----:R-:W-:-:S06]  /*2e20*/  ULEA UR4, UR5, UR4, 0x18 ;  /* 0x0000000405047291 */ /* 0x001fcc000f8ec0ff */
[C---:B------:R-:W-:Y:S02]  /*2e30*/  LEA R0, R30.reuse, UR4, 0x2 ;  /* 0x000000041e007c11 */ /* 0x040fe4000f8e10ff */
[----:B------:R-:W-:Y:S02]  /*2e40*/  IADD3 R30, PT, PT, R30, 0x4, RZ ;  /* 0x000000041e1e7810 */ /* 0x000fe40007ffe0ff */
[----:B-1----:R-:W-:Y:S01]  /*2e50*/  LEA R32, R25, R0, 0x3 ;  /* 0x0000000019207211 */ /* 0x002fe200078e18ff */
[----:B------:R-:W0:Y:S01]  /*2e60*/  LDS.128 R12, [R0] ;  /* 0x00000000000c7984 */ /* 0x000e220000000c00 */
[----:B------:R-:W-:-:S03]  /*2e70*/  ISETP.NE.AND P2, PT, R30, R17, PT ;  /* 0x000000111e00720c */ /* 0x000fc60003f45270 */
[----:B------:R-:W1:Y:S01]  /*2e80*/  LDS.64 R24, [R32] ;  /* 0x0000000020187984 */ /* 0x000e620000000a00 */
[----:B0-----:R-:W-:-:S04]  /*2e90*/  FADD R12, R12, -R27 ;  /* 0x8000001b0c0c7221 */ /* 0x001fc80000000000 */
[----:B------:R-:W-:Y:S01]  /*2ea0*/  FADD R12, R12, 0.5 ;  /* 0x3f0000000c0c7421 */ /* 0x000fe20000000000 */
[----:B-1----:R-:W-:-:S03]  /*2eb0*/  FFMA R38, R24, R24, 1.00000001335143196e-10 ;  /* 0x2edbe6ff18267423 */ /* 0x002fc60000000018 */
[----:B------:R-:W0:Y:S08]  /*2ec0*/  FRND.FLOOR R33, R12 ;  /* 0x0000000c00217307 */ /* 0x000e300000205000 */
[----:B------:R-:W1:Y:S01]  /*2ed0*/  MUFU.RCP R37, R38 ;  /* 0x0000002600257308 */ /* 0x000e620000001000 */
[----:B0-----:R-:W-:-:S04]  /*2ee0*/  FADD R33, R12, -R33 ;  /* 0x800000210c217221 */ /* 0x001fc80000000000 */
[----:B------:R-:W-:-:S05]  /*2ef0*/  FADD R0, R33, -0.5 ;  /* 0xbf00000021007421 */ /* 0x000fca0000000000 */
[----:B------:R-:W-:Y:S01]  /*2f00*/  FSETP.GEU.AND P0, PT, |R0|, R23, PT ;  /* 0x000000170000720b */ /* 0x000fe20003f0e200 */
[----:B-1----:R-:W-:-:S03]  /*2f10*/  FFMA R24, -R38, R37, 1 ;  /* 0x3f80000026187423 */ /* 0x002fc60000000125 */
[----:B------:R-:W-:Y:S01]  /*2f20*/  FSEL R0, R29, 1, !P0 ;  /* 0x3f8000001d007808 */ /* 0x000fe20004000000 */
[----:B------:R-:W-:-:S04]  /*2f30*/  FFMA R33, R37, R24, R37 ;  /* 0x0000001825217223 */ /* 0x000fc80000000025 */
[----:B------:R-:W-:-:S04]  /*2f40*/  FADD R0, -R0, R35 ;  /* 0x0000002300007221 */ /* 0x000fc80000000100 */
[----:B------:R-:W-:-:S04]  /*2f50*/  FMUL R0, R0, R0 ;  /* 0x0000000000007220 */ /* 0x000fc80000400000 */
[----:B------:R-:W0:Y:S01]  /*2f60*/  FCHK P0, R0, R38 ;  /* 0x0000002600007302 */ /* 0x000e220000000000 */
[----:B------:R-:W-:-:S04]  /*2f70*/  FFMA R12, R0, R33, RZ ;  /* 0x00000021000c7223 */ /* 0x000fc800000000ff */
[----:B------:R-:W-:-:S04]  /*2f80*/  FFMA R24, -R38, R12, R0 ;  /* 0x0000000c26187223 */ /* 0x000fc80000000100 */
[----:B------:R-:W-:Y:S01]  /*2f90*/  FFMA R33, R33, R24, R12 ;  /* 0x0000001821217223 */ /* 0x000fe2000000000c */
[----:B0-----:R-:W-:Y:S06]  /*2fa0*/  @!P0 BRA `(.L_x_90) ;  /* 0x00000000000c8947 */ /* 0x001fec0003800000 */
[----:B------:R-:W-:-:S07]  /*2fb0*/  MOV R12, 0x2fd0 ;  /* 0x00002fd0000c7802 */ /* 0x000fce0000000f00 */
[----:B------:R-:W-:Y:S05]  /*2fc0*/  CALL.REL.NOINC `($__internal_1_$__cuda_sm3x_div_rn_noftz_f32_slowpath) ;  /* 0x0000001400d87944 */ /* 0x000fea0003c00000 */
[----:B------:R-:W-:-:S07]  /*2fd0*/  IMAD.MOV.U32 R33, RZ, RZ, R0 ;  /* 0x000000ffff217224 */ /* 0x000fce00078e0000 */
.L_x_90:
[----:B------:R-:W-:Y:S05]  /*2fe0*/  BSYNC.RECONVERGENT B6 ;  /* 0x0000000000067941 */ /* 0x000fea0003800200 */
.L_x_89:
[----:B------:R-:W-:Y:S01]  /*2ff0*/  FADD R13, R13, -R27 ;  /* 0x8000001b0d0d7221 */ /* 0x000fe20000000000 */
[----:B------:R-:W0:Y:S01]  /*3000*/  LDS R35, [R31+0x4] ;  /* 0x000004001f237984 */ /* 0x000e220000000800 */
[----:B------:R-:W-:Y:S01]  /*3010*/  FFMA R38, R25, R25, 1.00000001335143196e-10 ;  /* 0x2edbe6ff19267423 */ /* 0x000fe20000000019 */
[----:B------:R-:W-:Y:S01]  /*3020*/  BSSY.RECONVERGENT B6, `(.L_x_91) ;  /* 0x0000015000067945 */ /* 0x000fe20003800200 */
[----:B------:R-:W-:Y:S01]  /*3030*/  FADD R13, R13, 0.5 ;  /* 0x3f0000000d0d7421 */ /* 0x000fe20000000000 */
[----:B------:R-:W-:Y:S01]  /*3040*/  FADD R34, R33, R34 ;  /* 0x0000002221227221 */ /* 0x000fe20000000000 */
[----:B------:R-:W1:Y:S08]  /*3050*/  MUFU.RCP R25, R38 ;  /* 0x0000002600197308 */ /* 0x000e700000001000 */
[----:B------:R-:W2:Y:S01]  /*3060*/  FRND.FLOOR R0, R13 ;  /* 0x0000000d00007307 */ /* 0x000ea20000205000 */
[----:B-1----:R-:W-:-:S04]  /*3070*/  FFMA R12, -R38, R25, 1 ;  /* 0x3f800000260c7423 */ /* 0x002fc80000000119 */
[----:B------:R-:W-:Y:S01]  /*3080*/  FFMA R25, R25, R12, R25 ;  /* 0x0000000c19197223 */ /* 0x000fe20000000019 */
[----:B--2---:R-:W-:-:S04]  /*3090*/  FADD R0, R13, -R0 ;  /* 0x800000000d007221 */ /* 0x004fc80000000000 */
[----:B------:R-:W-:-:S05]  /*30a0*/  FADD R0, R0, -0.5 ;  /* 0xbf00000000007421 */ /* 0x000fca0000000000 */
[----:B------:R-:W-:-:S04]  /*30b0*/  FSETP.GEU.AND P0, PT, |R0|, R23, PT ;  /* 0x000000170000720b */ /* 0x000fc80003f0e200 */
[----:B------:R-:W-:-:S05]  /*30c0*/  FSEL R0, R29, 1, !P0 ;  /* 0x3f8000001d007808 */ /* 0x000fca0004000000 */
[----:B0-----:R-:W-:-:S04]  /*30d0*/  FADD R0, -R0, R35 ;  /* 0x0000002300007221 */ /* 0x001fc80000000100 */
        /* <DEDUP_REMOVED lines=8> */
[----:B------:R-:W-:-:S07]  /*3160*/  MOV R25, R0 ;  /* 0x0000000000197202 */ /* 0x000fce0000000f00 */
.L_x_92:
[----:B------:R-:W-:Y:S05]  /*3170*/  BSYNC.RECONVERGENT B6 ;  /* 0x0000000000067941 */ /* 0x000fea0003800200 */
.L_x_91:
[----:B------:R-:W0:Y:S01]  /*3180*/  LDS.64 R12, [R32+0x8] ;  /* 0x00000800200c7984 */ /* 0x000e220000000a00 */
[----:B------:R-:W-:Y:S01]  /*3190*/  FADD R14, R14, -R27 ;  /* 0x8000001b0e0e7221 */ /* 0x000fe20000000000 */
[----:B------:R-:W-:Y:S01]  /*31a0*/  BSSY.RECONVERGENT B6, `(.L_x_93) ;  /* 0x0000018000067945 */ /* 0x000fe20003800200 */
[----:B------:R-:W-:Y:S01]  /*31b0*/  FADD R34, R34, R25 ;  /* 0x0000001922227221 */ /* 0x000fe20000000000 */
[----:B------:R-:W1:Y:S01]  /*31c0*/  LDS R35, [R31+0x8] ;  /* 0x000008001f237984 */ /* 0x000e620000000800 */
[----:B------:R-:W-:-:S04]  /*31d0*/  FADD R14, R14, 0.5 ;  /* 0x3f0000000e0e7421 */ /* 0x000fc80000000000 */
[----:B------:R-:W2:Y:S02]  /*31e0*/  FRND.FLOOR R33, R14 ;  /* 0x0000000e00217307 */ /* 0x000ea40000205000 */
[----:B--2---:R-:W-:-:S04]  /*31f0*/  FADD R33, R14, -R33 ;  /* 0x800000210e217221 */ /* 0x004fc80000000000 */
[----:B------:R-:W-:-:S05]  /*3200*/  FADD R0, R33, -0.5 ;  /* 0xbf00000021007421 */ /* 0x000fca0000000000 */
[----:B------:R-:W-:-:S04]  /*3210*/  FSETP.GEU.AND P0, PT, |R0|, R23, PT ;  /* 0x000000170000720b */ /* 0x000fc80003f0e200 */
[----:B------:R-:W-:Y:S01]  /*3220*/  FSEL R0, R29, 1, !P0 ;  /* 0x3f8000001d007808 */ /* 0x000fe20004000000 */
[----:B0-----:R-:W-:-:S04]  /*3230*/  FFMA R37, R12, R12, 1.00000001335143196e-10 ;  /* 0x2edbe6ff0c257423 */ /* 0x001fc8000000000c */
[----:B------:R-:W0:Y:S01]  /*3240*/  MUFU.RCP R12, R37 ;  /* 0x00000025000c7308 */ /* 0x000e220000001000 */
[----:B-1----:R-:W-:-:S04]  /*3250*/  FADD R0, -R0, R35 ;  /* 0x0000002300007221 */ /* 0x002fc80000000100 */
[----:B------:R-:W-:-:S04]  /*3260*/  FMUL R0, R0, R0 ;  /* 0x0000000000007220 */ /* 0x000fc80000400000 */
        /* <DEDUP_REMOVED lines=11> */
.L_x_94:
[----:B------:R-:W-:Y:S05]  /*3320*/  BSYNC.RECONVERGENT B6 ;  /* 0x0000000000067941 */ /* 0x000fea0003800200 */
.L_x_93:
        /* <DEDUP_REMOVED lines=21> */
[----:B------:R-:W-:Y:S01]  /*3480*/  IMAD.MOV.U32 R38, RZ, RZ, R25 ;  /* 0x000000ffff267224 */ /* 0x000fe200078e0019 */
[----:B------:R-:W-:-:S07]  /*3490*/  MOV R12, 0x34b0 ;  /* 0x000034b0000c7802 */ /* 0x000fce0000000f00 */
[----:B------:R-:W-:Y:S05]  /*34a0*/  CALL.REL.NOINC `($__internal_1_$__cuda_sm3x_div_rn_noftz_f32_slowpath) ;  /* 0x0000001000a07944 */ /* 0x000fea0003c00000 */
[----:B------:R-:W-:-:S07]  /*34b0*/  MOV R13, R0 ;  /* 0x00000000000d7202 */ /* 0x000fce0000000f00 */
.L_x_96:
[----:B------:R-:W-:Y:S05]  /*34c0*/  BSYNC.RECONVERGENT B6 ;  /* 0x0000000000067941 */ /* 0x000fea0003800200 */
.L_x_95:
[----:B------:R-:W-:Y:S01]  /*34d0*/  FADD R34, R34, R13 ;  /* 0x0000000d22227221 */ /* 0x000fe20000000000 */
[----:B------:R-:W-:Y:S06]  /*34e0*/  @P2 BRA `(.L_x_97) ;  /* 0xfffffff800342947 */ /* 0x000fec000383ffff */
[----:B------:R-:W-:Y:S05]  /*34f0*/  BSYNC.RECONVERGENT B5 ;  /* 0x0000000000057941 */ /* 0x000fea0003800200 */
.L_x_88:
[----:B------:R-:W-:-:S07]  /*3500*/  MOV R25, R17 ;  /* 0x0000001100197202 */ /* 0x000fce0000000f00 */
.L_x_87:
[----:B------:R-:W-:Y:S04]  /*3510*/  BSSY.RECONVERGENT B5, `(.L_x_98) ;  /* 0x000006b000057945 */ /* 0x000fe80003800200 */
[----:B------:R-:W-:Y:S05]  /*3520*/  @!P3 BRA `(.L_x_99) ;  /* 0x0000000400a4b947 */ /* 0x000fea0003800000 */
[----:B------:R-:W-:Y:S01]  /*3530*/  ISETP.NE.AND P0, PT, R20, RZ, PT ;  /* 0x000000ff1400720c */ /* 0x000fe20003f05270 */
[----:B------:R-:W-:-:S12]  /*3540*/  BSSY.RECONVERGENT B6, `(.L_x_100) ;  /* 0x0000042000067945 */ /* 0x000fd80003800200 */
[----:B------:R-:W-:Y:S05]  /*3550*/  @!P0 BRA `(.L_x_101) ;  /* 0x0000000400008947 */ /* 0x000fea0003800000 */
[----:B------:R-:W0:Y:S01]  /*3560*/  S2UR UR5, SR_CgaCtaId ;  /* 0x00000000000579c3 */ /* 0x000e220000008800 */
[----:B------:R-:W-:Y:S01]  /*3570*/  UMOV UR4, 0x400 ;  /* 0x0000040000047882 */ /* 0x000fe20000000000 */
[----:B------:R-:W-:Y:S01]  /*3580*/  IMAD R14, R25, 0x4, R6 ;  /* 0x00000004190e7824 */ /* 0x000fe200078e0206 */
[----:B------:R-:W-:Y:S04]  /*3590*/  BSSY.RECONVERGENT B7, `(.L_x_102) ;  /* 0x000001e000077945 */ /* 0x000fe80003800200 */
[----:B------:R-:W-:Y:S01]  /*35a0*/  LDS R33, [R14] ;  /* 0x000000000e217984 */ /* 0x000fe20000000800 */
[----:B------:R-:W1:Y:S01]  /*35b0*/  LDC R12, c[0x0][0x3a0] ;  /* 0x0000e800ff0c7b82 */ /* 0x000e620000000800 */
[----:B0-----:R-:W-:-:S06]  /*35c0*/  ULEA UR4, UR5, UR4, 0x18 ;  /* 0x0000000405047291 */ /* 0x001fcc000f8ec0ff */
[----:B------:R-:W-:-:S04]  /*35d0*/  LEA R15, R25, UR4, 0x2 ;  /* 0x00000004190f7c11 */ /* 0x000fc8000f8e10ff */
[----:B-1----:R-:W-:Y:S01]  /*35e0*/  LEA R13, R12, R15, 0x3 ;  /* 0x0000000f0c0d7211 */ /* 0x002fe200078e18ff */
[----:B------:R-:W0:Y:S04]  /*35f0*/  LDS R0, [R15] ;  /* 0x000000000f007984 */ /* 0x000e280000000800 */
[----:B------:R-:W1:Y:S01]  /*3600*/  LDS R24, [R13] ;  /* 0x000000000d187984 */ /* 0x000e620000000800 */
        /* <DEDUP_REMOVED lines=22> */
.L_x_103:
[----:B------:R-:W-:Y:S05]  /*3770*/  BSYNC.RECONVERGENT B7 ;  /* 0x0000000000077941 */ /* 0x000fea0003800200 */
.L_x_102:
[----:B------:R-:W0:Y:S01]  /*3780*/  LDS R0, [R15+0x4] ;  /* 0x000004000f007984 */ /* 0x000e220000000800 */
[----:B------:R-:W-:Y:S01]  /*3790*/  BSSY.RECONVERGENT B7, `(.L_x_104) ;  /* 0x000001a000077945 */ /* 0x000fe20003800200 */
[----:B------:R-:W-:Y:S02]  /*37a0*/  FADD R34, R34, R31 ;  /* 0x0000001f22227221 */ /* 0x000fe40000000000 */
[----:B------:R-:W1:Y:S04]  /*37b0*/  LDS R13, [R13+0x4] ;  /* 0x000004000d0d7984 */ /* 0x000e680000000800 */
[----:B------:R-:W2:Y:S01]  /*37c0*/  LDS R35, [R14+0x4] ;  /* 0x000004000e237984 */ /* 0x000ea20000000800 */
        /* <DEDUP_REMOVED lines=11> */
[----:B--2---:R-:W-:-:S04]  /*3880*/  FADD R0, -R0, R35 ;  /* 0x0000002300007221 */ /* 0x004fc80000000100 */
        /* <DEDUP_REMOVED lines=9> */
[----:B------:R-:W-:-:S07]  /*3920*/  IMAD.MOV.U32 R13, RZ, RZ, R0 ;  /* 0x000000ffff0d7224 */ /* 0x000fce00078e0000 */
.L_x_105:
[----:B------:R-:W-:Y:S05]  /*3930*/  BSYNC.RECONVERGENT B7 ;  /* 0x0000000000077941 */ /* 0x000fea0003800200 */
.L_x_104:
[----:B------:R-:W-:Y:S01]  /*3940*/  FADD R34, R34, R13 ;  /* 0x0000000d22227221 */ /* 0x000fe20000000000 */
[----:B------:R-:W-:-:S07]  /*3950*/  IADD3 R25, PT, PT, R25, 0x2, RZ ;  /* 0x0000000219197810 */ /* 0x000fce0007ffe0ff */
.L_x_101:
[----:B------:R-:W-:Y:S05]  /*3960*/  BSYNC.RECONVERGENT B6 ;  /* 0x0000000000067941 */ /* 0x000fea0003800200 */
.L_x_100:
[----:B------:R-:W-:-:S13]  /*3970*/  ISETP.NE.AND P0, PT, R18, RZ, PT ;  /* 0x000000ff1200720c */ /* 0x000fda0003f05270 */
[----:B------:R-:W-:Y:S05]  /*3980*/  @!P0 BRA `(.L_x_99) ;  /* 0x00000000008c8947 */ /* 0x000fea0003800000 */
[----:B------:R-:W0:Y:S01]  /*3990*/  S2UR UR5, SR_CgaCtaId ;  /* 0x00000000000579c3 */ /* 0x000e220000008800 */
[----:B------:R-:W-:Y:S01]  /*39a0*/  UMOV UR4, 0x400 ;  /* 0x0000040000047882 */ /* 0x000fe20000000000 */
[----:B------:R-:W-:Y:S01]  /*39b0*/  LEA R14, R25, R6, 0x2 ;  /* 0x00000006190e7211 */ /* 0x000fe200078e10ff */
[----:B------:R-:W-:Y:S05]  /*39c0*/  BSSY.RECONVERGENT B6, `(.L_x_106) ;  /* 0x000001e000067945 */ /* 0x000fea0003800200 */
[----:B------:R-:W1:Y:S01]  /*39d0*/  LDC R15, c[0x0][0x3a0] ;  /* 0x0000e800ff0f7b82 */ /* 0x000e620000000800 */
[----:B------:R-:W-:Y:S01]  /*39e0*/  LDS R14, [R14] ;  /* 0x000000000e0e7984 */ /* 0x000fe20000000800 */
[----:B0-----:R-:W-:-:S06]  /*39f0*/  ULEA UR4, UR5, UR4, 0x18 ;  /* 0x0000000405047291 */ /* 0x001fcc000f8ec0ff */
[----:B------:R-:W-:-:S04]  /*3a00*/  LEA R0, R25, UR4, 0x2 ;  /* 0x0000000419007c11 */ /* 0x000fc8000f8e10ff */
[----:B-1----:R-:W-:Y:S01]  /*3a10*/  LEA R15, R15, R0, 0x3 ;  /* 0x000000000f0f7211 */ /* 0x002fe200078e18ff */
[----:B------:R-:W0:Y:S05]  /*3a20*/  LDS R12, [R0] ;  /* 0x00000000000c7984 */ /* 0x000e2a0000000800 */
        /* <DEDUP_REMOVED lines=23> */
.L_x_107:
[----:B------:R-:W-:Y:S05]  /*3ba0*/  BSYNC.RECONVERGENT B6 ;  /* 0x0000000000067941 */ /* 0x000fea0003800200 */
.L_x_106:
[----:B------:R-:W-:-:S07]  /*3bb0*/  FADD R34, R34, R13 ;  /* 0x0000000d22227221 */ /* 0x000fce0000000000 */
.L_x_99:
[----:B------:R-:W-:Y:S05]  /*3bc0*/  BSYNC.RECONVERGENT B5 ;  /* 0x0000000000057941 */ /* 0x000fea0003800200 */
.L_x_98:
[----:B------:R-:W-:-:S13]  /*3bd0*/  FSETP.GEU.AND P0, PT, R34, R9, PT ;  /* 0x000000092200720b */ /* 0x000fda0003f0e000 */
[----:B------:R-:W-:Y:S01]  /*3be0*/  @!P0 MOV R9, R34 ;  /* 0x0000002200098202 */ /* 0x000fe20000000f00 */
[----:B------:R-:W-:Y:S01]  /*3bf0*/  @!P0 IMAD.MOV.U32 R11, RZ, RZ, R28 ;  /* 0x000000ffff0b8224 */ /* 0x000fe200078e001c */
[----:B------:R-:W-:Y:S02]  /*3c00*/  @!P0 MOV R8, R27 ;  /* 0x0000001b00088202 */ /* 0x000fe40000000f00 */
[----:B------:R-:W-:-:S07]  /*3c10*/  @!P0 MOV R10, R26 ;  /* 0x0000001a000a8202 */ /* 0x000fce0000000f00 */
.L_x_86:
[----:B------:R-:W-:Y:S05]  /*3c20*/  BSYNC.RECONVERGENT B4 ;  /* 0x0000000000047941 */ /* 0x000fea0003800200 */
.L_x_85:
[----:B------:R-:W-:-:S04]  /*3c30*/  IADD3 R22, PT, PT, R5, R22, RZ ;  /* 0x0000001605167210 */ /* 0x000fc80007ffe0ff */
[----:B------:R-:W-:-:S13]  /*3c40*/  ISETP.GE.U32.AND P0, PT, R22, 0x1e, PT ;  /* 0x0000001e1600780c */ /* 0x000fda0003f06070 */
[----:B------:R-:W-:Y:S05]  /*3c50*/  @!P0 BRA `(.L_x_108) ;  /* 0xffffffd400f48947 */ /* 0x000fea000383ffff */
.L_x_23:
[----:B------:R-:W-:Y:S05]  /*3c60*/  BSYNC.RECONVERGENT B2 ;  /* 0x0000000000027941 */ /* 0x000fea0003800200 */
.L_x_22:
[----:B------:R-:W-:-:S04]  /*3c70*/  IADD3 R19, PT, PT, R19, 0x1, RZ ;  /* 0x0000000113137810 */ /* 0x000fc80007ffe0ff */
[----:B------:R-:W-:-:S13]  /*3c80*/  ISETP.NE.AND P0, PT, R19, 0xf, PT ;  /* 0x0000000f1300780c */ /* 0x000fda0003f05270 */
[----:B------:R-:W-:Y:S05]  /*3c90*/  @P0 BRA `(.L_x_109) ;  /* 0xffffffd400640947 */ /* 0x000fea000383ffff */
.L_x_21:
[----:B------:R-:W-:Y:S05]  /*3ca0*/  BSYNC.RECONVERGENT B3 ;  /* 0x0000000000037941 */ /* 0x000fea0003800200 */
.L_x_20:
[----:B------:R-:W0:Y:S01]  /*3cb0*/  LDC R0, c[0x0][0x3a0] ;  /* 0x0000e800ff007b82 */ /* 0x000e220000000800 */
[----:B------:R-:W-:Y:S01]  /*3cc0*/  ISETP.GE.U32.AND P0, PT, R5, 0x40, PT ;  /* 0x000000400500780c */ /* 0x000fe20003f06070 */
[----:B0-----:R-:W-:-:S04]  /*3cd0*/  IMAD R7, R0, 0x4, R7 ;  /* 0x0000000400077824 */ /* 0x001fc800078e0207 */
[----:B------:R-:W-:Y:S01]  /*3ce0*/  IMAD R16, R4, 0x4, R7 ;  /* 0x0000000404107824 */ /* 0x000fe200078e0207 */
[----:B------:R-:W-:-:S04]  /*3cf0*/  LEA R0, R5, R7, 0x2 ;  /* 0x0000000705007211 */ /* 0x000fc800078e10ff */
[CC--:B-----5:R-:W-:Y:S01]  /*3d00*/  LEA R3, R5.reuse, R0.reuse, 0x2 ;  /* 0x0000000005037211 */ /* 0x0e0fe200078e10ff */
[----:B------:R0:W-:Y:S01]  /*3d10*/  STS [R16], R9 ;  /* 0x0000000910007388 */ /* 0x0001e20000000800 */
[C---:B------:R-:W-:Y:S02]  /*3d20*/  LEA R14, R4.reuse, R0, 0x2 ;  /* 0x00000000040e7211 */ /* 0x040fe400078e10ff */
[-C--:B------:R-:W-:Y:S02]  /*3d30*/  LEA R13, R5, R3.reuse, 0x2 ;  /* 0x00000003050d7211 */ /* 0x080fe400078e10ff */
[C---:B------:R-:W-:Y:S01]  /*3d40*/  LEA R12, R4.reuse, R3, 0x2 ;  /* 0x00000003040c7211 */ /* 0x040fe200078e10ff */
[----:B------:R0:W-:Y:S01]  /*3d50*/  STS [R14], R8 ;  /* 0x000000080e007388 */ /* 0x0001e20000000800 */
[----:B------:R-:W-:-:S03]  /*3d60*/  LEA R6, R4, R13, 0x2 ;  /* 0x0000000d04067211 */ /* 0x000fc600078e10ff */
[----:B------:R0:W-:Y:S04]  /*3d70*/  STS [R12], R10 ;  /* 0x0000000a0c007388 */ /* 0x0001e80000000800 */
[----:B------:R0:W-:Y:S01]  /*3d80*/  STS [R6], R11 ;  /* 0x0000000b06007388 */ /* 0x0001e20000000800 */
[----:B------:R-:W-:Y:S06]  /*3d90*/  BAR.SYNC.DEFER_BLOCKING 0x0 ;  /* 0x0000000000007b1d */ /* 0x000fec0000010000 */
[----:B------:R-:W-:Y:S05]  /*3da0*/  @!P0 BRA `(.L_x_110) ;  /* 0x0000000000608947 */ /* 0x000fea0003800000 */
.L_x_113:
[--C-:B------:R-:W-:Y:S01]  /*3db0*/  IMAD.MOV.U32 R17, RZ, RZ, R5.reuse ;  /* 0x000000ffff117224 */ /* 0x100fe200078e0005 */
[----:B------:R-:W-:Y:S01]  /*3dc0*/  SHF.R.U32.HI R5, RZ, 0x1, R5 ;  /* 0x00000001ff057819 */ /* 0x000fe20000011605 */
[----:B------:R-:W-:Y:S03]  /*3dd0*/  BSSY.RECONVERGENT B0, `(.L_x_111) ;  /* 0x0000012000007945 */ /* 0x000fe60003800200 */
[----:B------:R-:W-:-:S13]  /*3de0*/  ISETP.GE.U32.AND P0, PT, R4, R5, PT ;  /* 0x000000050400720c */ /* 0x000fda0003f06070 */
[----:B-1----:R-:W-:Y:S05]  /*3df0*/  @P0 BRA `(.L_x_112) ;  /* 0x00000000003c0947 */ /* 0x002fea0003800000 */
[----:B0-----:R-:W-:Y:S01]  /*3e00*/  LEA R8, R5, R16, 0x2 ;  /* 0x0000001005087211 */ /* 0x001fe200078e10ff */
[----:B------:R-:W-:Y:S04]  /*3e10*/  LDS R9, [R16] ;  /* 0x0000000010097984 */ /* 0x000fe80000000800 */
[----:B------:R-:W0:Y:S02]  /*3e20*/  LDS R18, [R8] ;  /* 0x0000000008127984 */ /* 0x000e240000000800 */
[----:B0-----:R-:W-:-:S13]  /*3e30*/  FSETP.GEU.AND P0, PT, R18, R9, PT ;  /* 0x000000091200720b */ /* 0x001fda0003f0e000 */
[----:B------:R-:W-:Y:S05]  /*3e40*/  @P0 BRA `(.L_x_112) ;  /* 0x0000000000280947 */ /* 0x000fea0003800000 */
[C---:B------:R-:W-:Y:S01]  /*3e50*/  LEA R8, R5.reuse, R14, 0x2 ;  /* 0x0000000e05087211 */ /* 0x040fe200078e10ff */
[----:B------:R-:W-:Y:S01]  /*3e60*/  STS [R16], R18 ;  /* 0x0000001210007388 */ /* 0x000fe20000000800 */
[C---:B------:R-:W-:Y:S01]  /*3e70*/  LEA R10, R5.reuse, R12, 0x2 ;  /* 0x0000000c050a7211 */ /* 0x040fe200078e10ff */
[----:B------:R-:W-:Y:S02]  /*3e80*/  IMAD R15, R5, 0x4, R6 ;  /* 0x00000004050f7824 */ /* 0x000fe400078e0206 */
[----:B------:R-:W0:Y:S04]  /*3e90*/  LDS R9, [R8] ;  /* 0x0000000008097984 */ /* 0x000e280000000800 */
[----:B0-----:R-:W-:Y:S04]  /*3ea0*/  STS [R14], R9 ;  /* 0x000000090e007388 */ /* 0x001fe80000000800 */
[----:B------:R-:W0:Y:S04]  /*3eb0*/  LDS R11, [R10] ;  /* 0x000000000a0b7984 */ /* 0x000e280000000800 */
[----:B0-----:R-:W-:Y:S04]  /*3ec0*/  STS [R12], R11 ;  /* 0x0000000b0c007388 */ /* 0x001fe80000000800 */
[----:B------:R-:W0:Y:S04]  /*3ed0*/  LDS R15, [R15] ;  /* 0x000000000f0f7984 */ /* 0x000e280000000800 */
[----:B0-----:R1:W-:Y:S02]  /*3ee0*/  STS [R6], R15 ;  /* 0x0000000f06007388 */ /* 0x0013e40000000800 */
.L_x_112:
[----:B------:R-:W-:Y:S05]  /*3ef0*/  BSYNC.RECONVERGENT B0 ;  /* 0x0000000000007941 */ /* 0x000fea0003800200 */
.L_x_111:
[----:B------:R-:W-:Y:S01]  /*3f00*/  BAR.SYNC.DEFER_BLOCKING 0x0 ;  /* 0x0000000000007b1d */ /* 0x000fe20000010000 */
[----:B------:R-:W-:-:S13]  /*3f10*/  ISETP.GT.U32.AND P0, PT, R17, 0x7f, PT ;  /* 0x0000007f1100780c */ /* 0x000fda0003f04070 */
[----:B------:R-:W-:Y:S05]  /*3f20*/  @P0 BRA `(.L_x_113) ;  /* 0xfffffffc00a00947 */ /* 0x000fea000383ffff */
.L_x_110:
[----:B------:R-:W-:-:S13]  /*3f30*/  ISETP.GT.U32.AND P0, PT, R4, 0x1f, PT ;  /* 0x0000001f0400780c */ /* 0x000fda0003f04070 */
[----:B------:R-:W-:Y:S05]  /*3f40*/  @P0 EXIT ;  /* 0x000000000000094d */ /* 0x000fea0003800000 */
[----:B------:R-:W-:Y:S01]  /*3f50*/  LDS R5, [R16+0x40] ;  /* 0x0000400010057984 */ /* 0x000fe20000000800 */
[----:B------:R-:W-:-:S03]  /*3f60*/  ISETP.NE.AND P1, PT, R4, RZ, PT ;  /* 0x000000ff0400720c */ /* 0x000fc60003f25270 */
[----:B0-----:R-:W0:Y:S02]  /*3f70*/  LDS R8, [R16] ;  /* 0x0000000010087984 */ /* 0x001e240000000800 */
[----:B0-----:R-:W-:-:S13]  /*3f80*/  FSETP.GEU.AND P0, PT, R5, R8, PT ;  /* 0x000000080500720b */ /* 0x001fda0003f0e000 */
[----:B------:R-:W0:Y:S04]  /*3f90*/  @!P0 LDS R5, [R16+0x40] ;  /* 0x0000400010058984 */ /* 0x000e280000000800 */
[----:B0-----:R-:W-:Y:S04]  /*3fa0*/  @!P0 STS [R16], R5 ;  /* 0x0000000510008388 */ /* 0x001fe80000000800 */
[----:B------:R-:W0:Y:S04]  /*3fb0*/  @!P0 LDS R9, [R14+0x40] ;  /* 0x000040000e098984 */ /* 0x000e280000000800 */
[----:B0-----:R-:W-:Y:S04]  /*3fc0*/  @!P0 STS [R14], R9 ;  /* 0x000000090e008388 */ /* 0x001fe80000000800 */
[----:B------:R-:W0:Y:S04]  /*3fd0*/  @!P0 LDS R11, [R12+0x40] ;  /* 0x000040000c0b8984 */ /* 0x000e280000000800 */
[----:B0-----:R-:W-:Y:S04]  /*3fe0*/  @!P0 STS [R12], R11 ;  /* 0x0000000b0c008388 */ /* 0x001fe80000000800 */
[----:B-1----:R-:W0:Y:S04]  /*3ff0*/  @!P0 LDS R15, [R6+0x40] ;  /* 0x00004000060f8984 */ /* 0x002e280000000800 */
[----:B0-----:R-:W-:Y:S04]  /*4000*/  @!P0 STS [R6], R15 ;  /* 0x0000000f06008388 */ /* 0x001fe80000000800 */
[----:B------:R-:W-:Y:S04]  /*4010*/  LDS R8, [R16+0x20] ;  /* 0x0000200010087984 */ /* 0x000fe80000000800 */
[----:B------:R-:W0:Y:S02]  /*4020*/  LDS R17, [R16] ;  /* 0x0000000010117984 */ /* 0x000e240000000800 */
[----:B0-----:R-:W-:-:S13]  /*4030*/  FSETP.GEU.AND P0, PT, R8, R17, PT ;  /* 0x000000110800720b */ /* 0x001fda0003f0e000 */
[----:B------:R-:W0:Y:S04]  /*4040*/  @!P0 LDS R17, [R16+0x20] ;  /* 0x0000200010118984 */ /* 0x000e280000000800 */
[----:B0-----:R-:W-:Y:S04]  /*4050*/  @!P0 STS [R16], R17 ;  /* 0x0000001110008388 */ /* 0x001fe80000000800 */
[----:B------:R-:W0:Y:S04]  /*4060*/  @!P0 LDS R5, [R14+0x20] ;  /* 0x000020000e058984 */ /* 0x000e280000000800 */
[----:B0-----:R-:W-:Y:S04]  /*4070*/  @!P0 STS [R14], R5 ;  /* 0x000000050e008388 */ /* 0x001fe80000000800 */
[----:B------:R-:W0:Y:S04]  /*4080*/  @!P0 LDS R9, [R12+0x20] ;  /* 0x000020000c098984 */ /* 0x000e280000000800 */
[----:B0-----:R-:W-:Y:S04]  /*4090*/  @!P0 STS [R12], R9 ;  /* 0x000000090c008388 */ /* 0x001fe80000000800 */
[----:B------:R-:W0:Y:S04]  /*40a0*/  @!P0 LDS R11, [R6+0x20] ;  /* 0x00002000060b8984 */ /* 0x000e280000000800 */
        /* <DEDUP_REMOVED lines=33> */
[----:B0-----:R0:W-:Y:S01]  /*42c0*/  @!P0 STS [R6], R17 ;  /* 0x0000001106008388 */ /* 0x0011e20000000800 */
[----:B------:R-:W-:Y:S05]  /*42d0*/  @P1 EXIT ;  /* 0x000000000000194d */ /* 0x000fea0003800000 */
[----:B0-----:R-:W0:Y:S01]  /*42e0*/  LDS R17, [R7] ;  /* 0x0000000007117984 */ /* 0x001e220000000800 */
[----:B------:R-:W1:Y:S03]  /*42f0*/  LDC.64 R4, c[0x0][0x3a8] ;  /* 0x0000ea00ff047b82 */ /* 0x000e660000000a00 */
[----:B---3--:R-:W2:Y:S04]  /*4300*/  LDS R19, [R0] ;  /* 0x0000000000137984 */ /* 0x008ea80000000800 */
[----:B------:R-:W3:Y:S01]  /*4310*/  LDS R3, [R3] ;  /* 0x0000000003037984 */ /* 0x000ee20000000800 */
[----:B------:R-:W4:Y:S03]  /*4320*/  LDC.64 R8, c[0x0][0x3b0] ;  /* 0x0000ec00ff087b82 */ /* 0x000f260000000a00 */
[----:B------:R-:W5:Y:S05]  /*4330*/  LDS R13, [R13] ;  /* 0x000000000d0d7984 */ /* 0x000f6a0000000800 */
[----:B------:R-:W2:Y:S08]  /*4340*/  LDC.64 R10, c[0x0][0x3b8] ;  /* 0x0000ee00ff0a7b82 */ /* 0x000eb00000000a00 */
[----:B------:R-:W5:Y:S01]  /*4350*/  LDC.64 R14, c[0x0][0x3c0] ;  /* 0x0000f000ff0e7b82 */ /* 0x000f620000000a00 */
[----:B-1----:R-:W-:-:S04]  /*4360*/  IMAD.WIDE.U32 R4, R2, 0x4, R4 ;  /* 0x0000000402047825 */ /* 0x002fc800078e0004 */
[C---:B----4-:R-:W-:Y:S01]  /*4370*/  IMAD.WIDE.U32 R8, R2.reuse, 0x4, R8 ;  /* 0x0000000402087825 */ /* 0x050fe200078e0008 */
[----:B0-----:R-:W-:Y:S03]  /*4380*/  STG.E desc[UR6][R4.64], R17 ;  /* 0x0000001104007986 */ /* 0x001fe6000c101906 */
[C---:B--2---:R-:W-:Y:S01]  /*4390*/  IMAD.WIDE.U32 R10, R2.reuse, 0x4, R10 ;  /* 0x00000004020a7825 */ /* 0x044fe200078e000a */
[----:B------:R-:W-:Y:S04]  /*43a0*/  STG.E desc[UR6][R8.64], R19 ;  /* 0x0000001308007986 */ /* 0x000fe8000c101906 */
[----:B---3--:R-:W-:Y:S01]  /*43b0*/  STG.E desc[UR6][R10.64], R3 ;  /* 0x000000030a007986 */ /* 0x008fe2000c101906 */
[----:B-----5:R-:W-:-:S05]  /*43c0*/  IMAD.WIDE.U32 R6, R2, 0x4, R14 ;  /* 0x0000000402067825 */ /* 0x020fca00078e000e */
[----:B------:R-:W-:Y:S01]  /*43d0*/  STG.E desc[UR6][R6.64], R13 ;  /* 0x0000000d06007986 */ /* 0x000fe2000c101906 */
[----:B------:R-:W-:Y:S05]  /*43e0*/  EXIT ;  /* 0x000000000000794d */ /* 0x000fea0003800000 */
        .weak           $__internal_0_$__cuda_sm20_rcp_rn_f32_slowpath
        .type           $__internal_0_$__cuda_sm20_rcp_rn_f32_slowpath,@function
        .size           $__internal_0_$__cuda_sm20_rcp_rn_f32_slowpath,($__internal_1_$__cuda_sm3x_div_rn_noftz_f32_slowpath - $__internal_0_$__cuda_sm20_rcp_rn_f32_slowpath)
$__internal_0_$__cuda_sm20_rcp_rn_f32_slowpath:
[----:B------:R-:W-:Y:S01]  /*43f0*/  SHF.L.U32 R12, R0, 0x1, RZ ;  /* 0x00000001000c7819 */ /* 0x000fe200000006ff */
[----:B------:R-:W-:Y:S03]  /*4400*/  BSSY.RECONVERGENT B0, `(.L_x_114) ;  /* 0x0000030000007945 */ /* 0x000fe60003800200 */
[----:B------:R-:W-:-:S04]  /*4410*/  SHF.R.U32.HI R12, RZ, 0x18, R12 ;  /* 0x00000018ff0c7819 */ /* 0x000fc8000001160c */
[----:B------:R-:W-:-:S13]  /*4420*/  ISETP.NE.U32.AND P0, PT, R12, RZ, PT ;  /* 0x000000ff0c00720c */ /* 0x000fda0003f05070 */
[----:B------:R-:W-:Y:S05]  /*4430*/  @P0 BRA `(.L_x_115) ;  /* 0x0000000000280947 */ /* 0x000fea0003800000 */
[----:B------:R-:W-:-:S04]  /*4440*/  SHF.L.U32 R12, R0, 0x1, RZ ;  /* 0x00000001000c7819 */ /* 0x000fc800000006ff */
[----:B------:R-:W-:-:S13]  /*4450*/  ISETP.NE.AND P0, PT, R12, RZ, PT ;  /* 0x000000ff0c00720c */ /* 0x000fda0003f05270 */
[----:B------:R-:W-:Y:S01]  /*4460*/  @P0 FFMA R33, R0, 1.84467440737095516160e+19, RZ ;  /* 0x5f80000000210823 */ /* 0x000fe200000000ff */
[----:B------:R-:W-:Y:S08]  /*4470*/  @!P0 MUFU.RCP R24, R0 ;  /* 0x0000000000188308 */ /* 0x000ff00000001000 */
[----:B------:R-:W0:Y:S02]  /*4480*/  @P0 MUFU.RCP R12, R33 ;  /* 0x00000021000c0308 */ /* 0x000e240000001000 */
[----:B0-----:R-:W-:-:S04]  /*4490*/  @P0 FFMA R34, R33, R12, -1 ;  /* 0xbf80000021220423 */ /* 0x001fc8000000000c */
[----:B------:R-:W-:-:S04]  /*44a0*/  @P0 FADD.FTZ R35, -R34, -RZ ;  /* 0x800000ff22230221 */ /* 0x000fc80000010100 */
[----:B------:R-:W-:-:S04]  /*44b0*/  @P0 FFMA R12, R12, R35, R12 ;  /* 0x000000230c0c0223 */ /* 0x000fc8000000000c */
[----:B------:R-:W-:Y:S01]  /*44c0*/  @P0 FFMA R24, R12, 1.84467440737095516160e+19, RZ ;  /* 0x5f8000000c180823 */ /* 0x000fe200000000ff */
[----:B------:R-:W-:Y:S06]  /*44d0*/  BRA `(.L_x_116) ;  /* 0x0000000000887947 */ /* 0x000fec0003800000 */
.L_x_115:
[----:B------:R-:W-:-:S04]  /*44e0*/  IADD3 R24, PT, PT, R12, -0xfd, RZ ;  /* 0xffffff030c187810 */ /* 0x000fc80007ffe0ff */
[----:B------:R-:W-:-:S13]  /*44f0*/  ISETP.GT.U32.AND P0, PT, R24, 0x1, PT ;  /* 0x000000011800780c */ /* 0x000fda0003f04070 */
[----:B------:R-:W-:Y:S05]  /*4500*/  @P0 BRA `(.L_x_117) ;  /* 0x0000000000780947 */ /* 0x000fea0003800000 */
[----:B------:R-:W-:Y:S01]  /*4510*/  LOP3.LUT R33, R0, 0x7fffff, RZ, 0xc0, !PT ;  /* 0x007fffff00217812 */ /* 0x000fe200078ec0ff */
[----:B------:R-:W-:Y:S01]  /*4520*/  IMAD.MOV.U32 R37, RZ, RZ, 0x3 ;  /* 0x00000003ff257424 */ /* 0x000fe200078e00ff */
[----:B------:R-:W-:Y:S02]  /*4530*/  IADD3 R12, PT, PT, R12, -0xfc, RZ ;  /* 0xffffff040c0c7810 */ /* 0x000fe40007ffe0ff */
[----:B------:R-:W-:Y:S02]  /*4540*/  LOP3.LUT R33, R33, 0x3f800000, RZ, 0xfc, !PT ;  /* 0x3f80000021217812 */ /* 0x000fe400078efcff */
[----:B------:R-:W-:Y:S02]  /*4550*/  SHF.L.U32 R38, R37, R24, RZ ;  /* 0x0000001825267219 */ /* 0x000fe400000006ff */
[----:B------:R-:W0:Y:S02]  /*4560*/  MUFU.RCP R34, R33 ;  /* 0x0000002100227308 */ /* 0x000e240000001000 */
[----:B0-----:R-:W-:-:S04]  /*4570*/  FFMA R35, R33, R34, -1 ;  /* 0xbf80000021237423 */ /* 0x001fc80000000022 */
[----:B------:R-:W-:-:S04]  /*4580*/  FADD.FTZ R35, -R35, -RZ ;  /* 0x800000ff23237221 */ /* 0x000fc80000010100 */
[CCC-:B------:R-:W-:Y:S01]  /*4590*/  FFMA.RM R36, R34.reuse, R35.reuse, R34.reuse ;  /* 0x0000002322247223 */ /* 0x1c0fe20000004022 */
[----:B------:R-:W-:-:S04]  /*45a0*/  FFMA.RP R35, R34, R35, R34 ;  /* 0x0000002322237223 */ /* 0x000fc80000008022 */
[C---:B------:R-:W-:Y:S02]  /*45b0*/  LOP3.LUT R34, R36.reuse, 0x7fffff, RZ, 0xc0, !PT ;  /* 0x007fffff24227812 */ /* 0x040fe400078ec0ff */
[----:B------:R-:W-:Y:S02]  /*45c0*/  FSETP.NEU.FTZ.AND P0, PT, R36, R35, PT ;  /* 0x000000232400720b */ /* 0x000fe40003f1d000 */
[----:B------:R-:W-:Y:S02]  /*45d0*/  LOP3.LUT R35, R34, 0x800000, RZ, 0xfc, !PT ;  /* 0x0080000022237812 */ /* 0x000fe400078efcff */
[----:B------:R-:W-:Y:S02]  /*45e0*/  SEL R34, RZ, 0xffffffff, !P0 ;  /* 0xffffffffff227807 */ /* 0x000fe40004000000 */
[----:B------:R-:W-:Y:S02]  /*45f0*/  LOP3.LUT R33, R38, R35, RZ, 0xc0, !PT ;  /* 0x0000002326217212 */ /* 0x000fe400078ec0ff */
[----:B------:R-:W-:-:S02]  /*4600*/  IADD3 R34, PT, PT, -R34, RZ, RZ ;  /* 0x000000ff22227210 */ /* 0x000fc40007ffe1ff */
[-C--:B------:R-:W-:Y:S02]  /*4610*/  SHF.R.U32.HI R33, RZ, R24.reuse, R33 ;  /* 0x00000018ff217219 */ /* 0x080fe40000011621 */
[--C-:B------:R-:W-:Y:S02]  /*4620*/  LOP3.LUT P1, RZ, R34, R24, R35.reuse, 0xf8, !PT ;  /* 0x0000001822ff7212 */ /* 0x100fe4000782f823 */
[C---:B------:R-:W-:Y:S02]  /*4630*/  LOP3.LUT P0, RZ, R33.reuse, 0x1, RZ, 0xc0, !PT ;  /* 0x0000000121ff7812 */ /* 0x040fe4000780c0ff */
[----:B------:R-:W-:Y:S02]  /*4640*/  LOP3.LUT P4, RZ, R33, 0x2, RZ, 0xc0, !PT ;  /* 0x0000000221ff7812 */ /* 0x000fe4000788c0ff */
[----:B------:R-:W-:Y:S02]  /*4650*/  SHF.R.U32.HI R35, RZ, R12, R35 ;  /* 0x0000000cff237219 */ /* 0x000fe40000011623 */
[----:B------:R-:W-:-:S02]  /*4660*/  PLOP3.LUT P0, PT, P0, P1, P4, 0xe0, 0x0 ;  /* 0x000000000000781c */ /* 0x000fc40000703c40 */
[----:B------:R-:W-:Y:S02]  /*4670*/  LOP3.LUT P1, RZ, R0, 0x7fffff, RZ, 0xc0, !PT ;  /* 0x007fffff00ff7812 */ /* 0x000fe4000782c0ff */
[----:B------:R-:W-:-:S04]  /*4680*/  SEL R24, RZ, 0x1, !P0 ;  /* 0x00000001ff187807 */ /* 0x000fc80004000000 */
[----:B------:R-:W-:-:S04]  /*4690*/  IADD3 R24, PT, PT, -R24, RZ, RZ ;  /* 0x000000ff18187210 */ /* 0x000fc80007ffe1ff */
[----:B------:R-:W-:-:S13]  /*46a0*/  ISETP.GE.AND P0, PT, R24, RZ, PT ;  /* 0x000000ff1800720c */ /* 0x000fda0003f06270 */
[----:B------:R-:W-:-:S05]  /*46b0*/  @!P0 VIADD R35, R35, 0x1 ;  /* 0x0000000123238836 */ /* 0x000fca0000000000 */
[----:B------:R-:W-:-:S04]  /*46c0*/  @!P1 SHF.L.U32 R35, R35, 0x1, RZ ;  /* 0x0000000123239819 */ /* 0x000fc800000006ff */
[----:B------:R-:W-:Y:S01]  /*46d0*/  LOP3.LUT R24, R35, 0x80000000, R0, 0xf8, !PT ;  /* 0x8000000023187812 */ /* 0x000fe200078ef800 */
[----:B------:R-:W-:Y:S06]  /*46e0*/  BRA `(.L_x_116) ;  /* 0x0000000000047947 */ /* 0x000fec0003800000 */
.L_x_117:
[----:B------:R0:W1:Y:S02]  /*46f0*/  MUFU.RCP R24, R0 ;  /* 0x0000000000187308 */ /* 0x0000640000001000 */
.L_x_116:
[----:B------:R-:W-:Y:S05]  /*4700*/  BSYNC.RECONVERGENT B0 ;  /* 0x0000000000007941 */ /* 0x000fea0003800200 */
.L_x_114:
[----:B------:R-:W-:-:S04]  /*4710*/  HFMA2 R33, -RZ, RZ, 0, 0 ;  /* 0x00000000ff217431 */ /* 0x000fc800000001ff */
[----:B01----:R-:W-:Y:S05]  /*4720*/  RET.REL.NODEC R32 `(tls_search_kernel) ;  /* 0xffffffb820347950 */ /* 0x003fea0003c3ffff */
        .weak           $__internal_1_$__cuda_sm3x_div_rn_noftz_f32_slowpath
        .type           $__internal_1_$__cuda_sm3x_div_rn_noftz_f32_slowpath,@function
        .size           $__internal_1_$__cuda_sm3x_div_rn_noftz_f32_slowpath,(.L_x_261 - $__internal_1_$__cuda_sm3x_div_rn_noftz_f32_slowpath)
$__internal_1_$__cuda_sm3x_div_rn_noftz_f32_slowpath:
[----:B------:R-:W-:Y:S01]  /*4730*/  SHF.R.U32.HI R24, RZ, 0x17, R38 ;  /* 0x00000017ff187819 */ /* 0x000fe20000011626 */
[----:B------:R-:W-:Y:S01]  /*4740*/  BSSY.RECONVERGENT B0, `(.L_x_118) ;  /* 0x0000062000007945 */ /* 0x000fe20003800200 */
[----:B------:R-:W-:Y:S02]  /*4750*/  SHF.R.U32.HI R35, RZ, 0x17, R0 ;  /* 0x00000017ff237819 */ /* 0x000fe40000011600 */
[----:B------:R-:W-:Y:S02]  /*4760*/  LOP3.LUT R24, R24, 0xff, RZ, 0xc0, !PT ;  /* 0x000000ff18187812 */ /* 0x000fe400078ec0ff */
[----:B------:R-:W-:Y:S02]  /*4770*/  LOP3.LUT R35, R35, 0xff, RZ, 0xc0, !PT ;  /* 0x000000ff23237812 */ /* 0x000fe400078ec0ff */
[----:B------:R-:W-:-:S03]  /*4780*/  IADD3 R36, PT, PT, R24, -0x1, RZ ;  /* 0xffffffff18247810 */ /* 0x000fc60007ffe0ff */
[----:B------:R-:W-:Y:S01]  /*4790*/  VIADD R37, R35, 0xffffffff ;  /* 0xffffffff23257836 */ /* 0x000fe20000000000 */
[----:B------:R-:W-:-:S04]  /*47a0*/  ISETP.GT.U32.AND P0, PT, R36, 0xfd, PT ;  /* 0x000000fd2400780c */ /* 0x000fc80003f04070 */
[----:B------:R-:W-:-:S13]  /*47b0*/  ISETP.GT.U32.OR P0, PT, R37, 0xfd, P0 ;  /* 0x000000fd2500780c */ /* 0x000fda0000704470 */
[----:B------:R-:W-:Y:S01]  /*47c0*/  @!P0 MOV R33, RZ ;  /* 0x000000ff00218202 */ /* 0x000fe20000000f00 */
[----:B------:R-:W-:Y:S06]  /*47d0*/  @!P0 BRA `(.L_x_119) ;  /* 0x00000000005c8947 */ /* 0x000fec0003800000 */
[----:B------:R-:W-:Y:S02]  /*47e0*/  FSETP.GTU.FTZ.AND P0, PT, |R0|, +INF , PT ;  /* 0x7f8000000000780b */ /* 0x000fe40003f1c200 */
[----:B------:R-:W-:-:S04]  /*47f0*/  FSETP.GTU.FTZ.AND P1, PT, |R38|, +INF , PT ;  /* 0x7f8000002600780b */ /* 0x000fc80003f3c200 */
[----:B------:R-:W-:-:S13]  /*4800*/  PLOP3.LUT P0, PT, P0, P1, PT, 0xf8, 0x8f ;  /* 0x00000000008f781c */ /* 0x000fda0000703f70 */
[----:B------:R-:W-:Y:S05]  /*4810*/  @P0 BRA `(.L_x_120) ;  /* 0x00000004004c0947 */ /* 0x000fea0003800000 */
[----:B------:R-:W-:-:S13]  /*4820*/  LOP3.LUT P0, RZ, R38, 0x7fffffff, R0, 0xc8, !PT ;  /* 0x7fffffff26ff7812 */ /* 0x000fda000780c800 */
[----:B------:R-:W-:Y:S05]  /*4830*/  @!P0 BRA `(.L_x_121) ;  /* 0x00000004003c8947 */ /* 0x000fea0003800000 */
[----:B------:R-:W-:Y:S02]  /*4840*/  FSETP.NEU.FTZ.AND P4, PT, |R0|, +INF , PT ;  /* 0x7f8000000000780b */ /* 0x000fe40003f9d200 */
[----:B------:R-:W-:Y:S02]  /*4850*/  FSETP.NEU.FTZ.AND P1, PT, |R38|, +INF , PT ;  /* 0x7f8000002600780b */ /* 0x000fe40003f3d200 */
[----:B------:R-:W-:-:S11]  /*4860*/  FSETP.NEU.FTZ.AND P0, PT, |R0|, +INF , PT ;  /* 0x7f8000000000780b */ /* 0x000fd60003f1d200 */
[----:B------:R-:W-:Y:S05]  /*4870*/  @!P1 BRA !P4, `(.L_x_121) ;  /* 0x00000004002c9947 */ /* 0x000fea0006000000 */
[----:B------:R-:W-:-:S04]  /*4880*/  LOP3.LUT P4, RZ, R0, 0x7fffffff, RZ, 0xc0, !PT ;  /* 0x7fffffff00ff7812 */ /* 0x000fc8000788c0ff */
[----:B------:R-:W-:-:S13]  /*4890*/  PLOP3.LUT P1, PT, P1, P4, PT, 0x2f, 0xf2 ;  /* 0x0000000000f2781c */ /* 0x000fda0000f28577 */
[----:B------:R-:W-:Y:S05]  /*48a0*/  @P1 BRA `(.L_x_122) ;  /* 0x0000000400181947 */ /* 0x000fea0003800000 */
[----:B------:R-:W-:-:S04]  /*48b0*/  LOP3.LUT P1, RZ, R38, 0x7fffffff, RZ, 0xc0, !PT ;  /* 0x7fffffff26ff7812 */ /* 0x000fc8000782c0ff */
[----:B------:R-:W-:-:S13]  /*48c0*/  PLOP3.LUT P0, PT, P0, P1, PT, 0x2f, 0xf2 ;  /* 0x0000000000f2781c */ /* 0x000fda0000702577 */
[----:B------:R-:W-:Y:S05]  /*48d0*/  @P0 BRA `(.L_x_123) ;  /* 0x0000000400000947 */ /* 0x000fea0003800000 */
[----:B------:R-:W-:Y:S02]  /*48e0*/  ISETP.GE.AND P0, PT, R37, RZ, PT ;  /* 0x000000ff2500720c */ /* 0x000fe40003f06270 */
[----:B------:R-:W-:-:S11]  /*48f0*/  ISETP.GE.AND P1, PT, R36, RZ, PT ;  /* 0x000000ff2400720c */ /* 0x000fd60003f26270 */
[----:B------:R-:W-:Y:S01]  /*4900*/  @P0 MOV R33, RZ ;  /* 0x000000ff00210202 */ /* 0x000fe20000000f00 */
[----:B------:R-:W-:Y:S01]  /*4910*/  @!P0 FFMA R0, R0, 1.84467440737095516160e+19, RZ ;  /* 0x5f80000000008823 */ /* 0x000fe200000000ff */
[----:B------:R-:W-:Y:S01]  /*4920*/  @!P0 MOV R33, 0xffffffc0 ;  /* 0xffffffc000218802 */ /* 0x000fe20000000f00 */
[----:B------:R-:W-:-:S04]  /*4930*/  @!P1 FFMA R38, R38, 1.84467440737095516160e+19, RZ ;  /* 0x5f80000026269823 */ /* 0x000fc800000000ff */
[----:B------:R-:W-:-:S07]  /*4940*/  @!P1 VIADD R33, R33, 0x40 ;  /* 0x0000004021219836 */ /* 0x000fce0000000000 */
.L_x_119:
[----:B------:R-:W-:Y:S01]  /*4950*/  LEA R37, R24, 0xc0800000, 0x17 ;  /* 0xc080000018257811 */ /* 0x000fe200078eb8ff */
[----:B------:R-:W-:Y:S01]  /*4960*/  BSSY.RECONVERGENT B1, `(.L_x_124) ;  /* 0x0000036000017945 */ /* 0x000fe20003800200 */
[----:B------:R-:W-:Y:S02]  /*4970*/  IADD3 R35, PT, PT, R35, -0x7f, RZ ;  /* 0xffffff8123237810 */ /* 0x000fe40007ffe0ff */
[----:B------:R-:W-:-:S03]  /*4980*/  IADD3 R40, PT, PT, -R37, R38, RZ ;  /* 0x0000002625287210 */ /* 0x000fc60007ffe1ff */
[----:B------:R-:W-:Y:S01]  /*4990*/  IMAD R0, R35, -0x800000, R0 ;  /* 0xff80000023007824 */ /* 0x000fe200078e0200 */
[----:B------:R-:W0:Y:S01]  /*49a0*/  MUFU.RCP R36, R40 ;  /* 0x0000002800247308 */ /* 0x000e220000001000 */
[----:B------:R-:W-:-:S04]  /*49b0*/  FADD.FTZ R37, -R40, -RZ ;  /* 0x800000ff28257221 */ /* 0x000fc80000010100 */
[----:B0-----:R-:W-:-:S04]  /*49c0*/  FFMA R39, R36, R37, 1 ;  /* 0x3f80000024277423 */ /* 0x001fc80000000025 */
[----:B------:R-:W-:-:S04]  /*49d0*/  FFMA R39, R36, R39, R36 ;  /* 0x0000002724277223 */ /* 0x000fc80000000024 */
[----:B------:R-:W-:-:S04]  /*49e0*/  FFMA R36, R0, R39, RZ ;  /* 0x0000002700247223 */ /* 0x000fc800000000ff */
[----:B------:R-:W-:-:S04]  /*49f0*/  FFMA R38, R37, R36, R0 ;  /* 0x0000002425267223 */ /* 0x000fc80000000000 */
[----:B------:R-:W-:Y:S01]  /*4a00*/  FFMA R38, R39, R38, R36 ;  /* 0x0000002627267223 */ /* 0x000fe20000000024 */
[----:B------:R-:W-:-:S03]  /*4a10*/  IADD3 R36, PT, PT, R35, 0x7f, -R24 ;  /* 0x0000007f23247810 */ /* 0x000fc60007ffe818 */
[----:B------:R-:W-:Y:S01]  /*4a20*/  FFMA R37, R37, R38, R0 ;  /* 0x0000002625257223 */ /* 0x000fe20000000000 */
[----:B------:R-:W-:-:S03]  /*4a30*/  IADD3 R33, PT, PT, R36, R33, RZ ;  /* 0x0000002124217210 */ /* 0x000fc60007ffe0ff */
[----:B------:R-:W-:-:S05]  /*4a40*/  FFMA R0, R39, R37, R38 ;  /* 0x0000002527007223 */ /* 0x000fca0000000026 */
[----:B------:R-:W-:-:S04]  /*4a50*/  SHF.R.U32.HI R24, RZ, 0x17, R0 ;  /* 0x00000017ff187819 */ /* 0x000fc80000011600 */
[----:B------:R-:W-:-:S05]  /*4a60*/  LOP3.LUT R24, R24, 0xff, RZ, 0xc0, !PT ;  /* 0x000000ff18187812 */ /* 0x000fca00078ec0ff */
[----:B------:R-:W-:-:S05]  /*4a70*/  IMAD.IADD R24, R24, 0x1, R33 ;  /* 0x0000000118187824 */ /* 0x000fca00078e0221 */
[----:B------:R-:W-:-:S04]  /*4a80*/  IADD3 R35, PT, PT, R24, -0x1, RZ ;  /* 0xffffffff18237810 */ /* 0x000fc80007ffe0ff */
[----:B------:R-:W-:-:S13]  /*4a90*/  ISETP.GE.U32.AND P0, PT, R35, 0xfe, PT ;  /* 0x000000fe2300780c */ /* 0x000fda0003f06070 */
[----:B------:R-:W-:Y:S05]  /*4aa0*/  @!P0 BRA `(.L_x_125) ;  /* 0x0000000000808947 */ /* 0x000fea0003800000 */
[----:B------:R-:W-:-:S13]  /*4ab0*/  ISETP.GT.AND P0, PT, R24, 0xfe, PT ;  /* 0x000000fe1800780c */ /* 0x000fda0003f04270 */
[----:B------:R-:W-:Y:S05]  /*4ac0*/  @P0 BRA `(.L_x_126) ;  /* 0x00000000006c0947 */ /* 0x000fea0003800000 */
[----:B------:R-:W-:-:S13]  /*4ad0*/  ISETP.GE.AND P0, PT, R24, 0x1, PT ;  /* 0x000000011800780c */ /* 0x000fda0003f06270 */
[----:B------:R-:W-:Y:S05]  /*4ae0*/  @P0 BRA `(.L_x_127) ;  /* 0x0000000000740947 */ /* 0x000fea0003800000 */
[----:B------:R-:W-:Y:S02]  /*4af0*/  ISETP.GE.AND P0, PT, R24, -0x18, PT ;  /* 0xffffffe81800780c */ /* 0x000fe40003f06270 */
[----:B------:R-:W-:-:S11]  /*4b00*/  LOP3.LUT R0, R0, 0x80000000, RZ, 0xc0, !PT ;  /* 0x8000000000007812 */ /* 0x000fd600078ec0ff */
[----:B------:R-:W-:Y:S05]  /*4b10*/  @!P0 BRA `(.L_x_127) ;  /* 0x0000000000688947 */ /* 0x000fea0003800000 */
[CCC-:B------:R-:W-:Y:S01]  /*4b20*/  FFMA.RZ R33, R39.reuse, R37.reuse, R38.reuse ;  /* 0x0000002527217223 */ /* 0x1c0fe2000000c026 */
[C---:B------:R-:W-:Y:S01]  /*4b30*/  IADD3 R36, PT, PT, R24.reuse, 0x20, RZ ;  /* 0x0000002018247810 */ /* 0x040fe20007ffe0ff */
[CCC-:B------:R-:W-:Y:S01]  /*4b40*/  FFMA.RP R35, R39.reuse, R37.reuse, R38.reuse ;  /* 0x0000002527237223 */ /* 0x1c0fe20000008026 */
[----:B------:R-:W-:Y:S01]  /*4b50*/  FFMA.RM R38, R39, R37, R38 ;  /* 0x0000002527267223 */ /* 0x000fe20000004026 */
[C---:B------:R-:W-:Y:S02]  /*4b60*/  ISETP.NE.AND P4, PT, R24.reuse, RZ, PT ;  /* 0x000000ff1800720c */ /* 0x040fe40003f85270 */
[----:B------:R-:W-:Y:S02]  /*4b70*/  LOP3.LUT R33, R33, 0x7fffff, RZ, 0xc0, !PT ;  /* 0x007fffff21217812 */ /* 0x000fe400078ec0ff */
[----:B------:R-:W-:Y:S02]  /*4b80*/  ISETP.NE.AND P1, PT, R24, RZ, PT ;  /* 0x000000ff1800720c */ /* 0x000fe40003f25270 */
[----:B------:R-:W-:-:S02]  /*4b90*/  LOP3.LUT R33, R33, 0x800000, RZ, 0xfc, !PT ;  /* 0x0080000021217812 */ /* 0x000fc400078efcff */
[----:B------:R-:W-:Y:S02]  /*4ba0*/  IADD3 R24, PT, PT, -R24, RZ, RZ ;  /* 0x000000ff18187210 */ /* 0x000fe40007ffe1ff */
[----:B------:R-:W-:Y:S02]  /*4bb0*/  SHF.L.U32 R36, R33, R36, RZ ;  /* 0x0000002421247219 */ /* 0x000fe400000006ff */
[----:B------:R-:W-:Y:S02]  /*4bc0*/  FSETP.NEU.FTZ.AND P0, PT, R35, R38, PT ;  /* 0x000000262300720b */ /* 0x000fe40003f1d000 */
[----:B------:R-:W-:Y:S02]  /*4bd0*/  SEL R24, R24, RZ, P4 ;  /* 0x000000ff18187207 */ /* 0x000fe40002000000 */
[----:B------:R-:W-:Y:S02]  /*4be0*/  ISETP.NE.AND P1, PT, R36, RZ, P1 ;  /* 0x000000ff2400720c */ /* 0x000fe40000f25270 */
[----:B------:R-:W-:-:S02]  /*4bf0*/  SHF.R.U32.HI R35, RZ, R24, R33 ;  /* 0x00000018ff237219 */ /* 0x000fc40000011621 */
[----:B------:R-:W-:Y:S02]  /*4c00*/  PLOP3.LUT P0, PT, P0, P1, PT, 0xf8, 0x8f ;  /* 0x00000000008f781c */ /* 0x000fe40000703f70 */
[----:B------:R-:W-:Y:S02]  /*4c10*/  SHF.R.U32.HI R33, RZ, 0x1, R35 ;  /* 0x00000001ff217819 */ /* 0x000fe40000011623 */
[----:B------:R-:W-:-:S04]  /*4c20*/  SEL R24, RZ, 0x1, !P0 ;  /* 0x00000001ff187807 */ /* 0x000fc80004000000 */
[----:B------:R-:W-:-:S04]  /*4c30*/  LOP3.LUT R24, R24, 0x1, R33, 0xf8, !PT ;  /* 0x0000000118187812 */ /* 0x000fc800078ef821 */
[----:B------:R-:W-:-:S05]  /*4c40*/  LOP3.LUT R24, R24, R35, RZ, 0xc0, !PT ;  /* 0x0000002318187212 */ /* 0x000fca00078ec0ff */
[----:B------:R-:W-:-:S05]  /*4c50*/  IMAD.IADD R33, R33, 0x1, R24 ;  /* 0x0000000121217824 */ /* 0x000fca00078e0218 */
[----:B------:R-:W-:Y:S01]  /*4c60*/  LOP3.LUT R0, R33, R0, RZ, 0xfc, !PT ;  /* 0x0000000021007212 */ /* 0x000fe200078efcff */
[----:B------:R-:W-:Y:S06]  /*4c70*/  BRA `(.L_x_127) ;  /* 0x0000000000107947 */ /* 0x000fec0003800000 */
.L_x_126:
[----:B------:R-:W-:-:S04]  /*4c80*/  LOP3.LUT R0, R0, 0x80000000, RZ, 0xc0, !PT ;  /* 0x8000000000007812 */ /* 0x000fc800078ec0ff */
[----:B------:R-:W-:Y:S01]  /*4c90*/  LOP3.LUT R0, R0, 0x7f800000, RZ, 0xfc, !PT ;  /* 0x7f80000000007812 */ /* 0x000fe200078efcff */
[----:B------:R-:W-:Y:S06]  /*4ca0*/  BRA `(.L_x_127) ;  /* 0x0000000000047947 */ /* 0x000fec0003800000 */
.L_x_125:
[----:B------:R-:W-:-:S07]  /*4cb0*/  LEA R0, R33, R0, 0x17 ;  /* 0x0000000021007211 */ /* 0x000fce00078eb8ff */
.L_x_127:
[----:B------:R-:W-:Y:S05]  /*4cc0*/  BSYNC.RECONVERGENT B1 ;  /* 0x0000000000017941 */ /* 0x000fea0003800200 */
.L_x_124:
[----:B------:R-:W-:Y:S05]  /*4cd0*/  BRA `(.L_x_128) ;  /* 0x0000000000207947 */ /* 0x000fea0003800000 */
.L_x_123:
[----:B------:R-:W-:-:S04]  /*4ce0*/  LOP3.LUT R0, R38, 0x80000000, R0, 0x48, !PT ;  /* 0x8000000026007812 */ /* 0x000fc800078e4800 */
[----:B------:R-:W-:Y:S01]  /*4cf0*/  LOP3.LUT R0, R0, 0x7f800000, RZ, 0xfc, !PT ;  /* 0x7f80000000007812 */ /* 0x000fe200078efcff */
[----:B------:R-:W-:Y:S06]  /*4d00*/  BRA `(.L_x_128) ;  /* 0x0000000000147947 */ /* 0x000fec0003800000 */
.L_x_122:
[----:B------:R-:W-:Y:S01]  /*4d10*/  LOP3.LUT R0, R38, 0x80000000, R0, 0x48, !PT ;  /* 0x8000000026007812 */ /* 0x000fe200078e4800 */
[----:B------:R-:W-:Y:S06]  /*4d20*/  BRA `(.L_x_128) ;  /* 0x00000000000c7947 */ /* 0x000fec0003800000 */
.L_x_121:
[----:B------:R-:W0:Y:S01]  /*4d30*/  MUFU.RSQ R0, -QNAN ;  /* 0xffc0000000007908 */ /* 0x000e220000001400 */
[----:B------:R-:W-:Y:S05]  /*4d40*/  BRA `(.L_x_128) ;  /* 0x0000000000047947 */ /* 0x000fea0003800000 */
.L_x_120:
[----:B------:R-:W-:-:S07]  /*4d50*/  FADD.FTZ R0, R0, R38 ;  /* 0x0000002600007221 */ /* 0x000fce0000010000 */
.L_x_128:
[----:B------:R-:W-:Y:S05]  /*4d60*/  BSYNC.RECONVERGENT B0 ;  /* 0x0000000000007941 */ /* 0x000fea0003800200 */
.L_x_118:
[----:B------:R-:W-:Y:S01]  /*4d70*/  HFMA2 R37, -RZ, RZ, 0, 0 ;  /* 0x00000000ff257431 */ /* 0x000fe200000001ff */
[----:B------:R-:W-:-:S04]  /*4d80*/  MOV R36, R12 ;  /* 0x0000000c00247202 */ /* 0x000fc80000000f00 */
[----:B0-----:R-:W-:Y:S05]  /*4d90*/  RET.REL.NODEC R36 `(tls_search_kernel) ;  /* 0xffffffb024987950 */ /* 0x001fea0003c3ffff */
.L_x_129:
[----:B------:R-:W-:-:S00]  /*4da0*/  BRA `(.L_x_129) ;  /* 0xfffffffc00fc7947 */ /* 0x000fc0000383ffff */
[----:B------:R-:W-:-:S00]  /*4db0*/  NOP ;  /* 0x0000000000007918 */ /* 0x000fc00000000000 */
        /* <DEDUP_REMOVED lines=12> */
.L_x_261:


//--------------------- .text.tls_search_kernel_keplerian --------------------------
	.section	.text.tls_search_kernel_keplerian,"ax",@progbits
	.align	128
        .global         tls_search_kernel_keplerian
        .type           tls_search_kernel_keplerian,@function
        .size           tls_search_kernel_keplerian,(.L_x_263 - tls_search_kernel_keplerian)
        .other          tls_search_kernel_keplerian,@"STO_CUDA_ENTRY STV_DEFAULT"
tls_search_kernel_keplerian:
.text.tls_search_kernel_keplerian:
[----:B------:R-:W-:Y:S01]  /*0000*/  LDC R1, c[0x0][0x37c] ;  /* 0x0000df00ff017b82 */ /* 0x000fe20000000800 */
[----:B------:R-:W0:Y:S01]  /*0010*/  S2R R34, SR_CTAID.X ;  /* 0x0000000000227919 */ /* 0x000e220000002500 */
[----:B------:R-:W0:Y:S02]  /*0020*/  LDCU UR4, c[0x0][0x3b4] ;  /* 0x00007680ff0477ac */ /* 0x000e240008000800 */
[----:B0-----:R-:W-:-:S13]  /*0030*/  ISETP.GE.AND P0, PT, R34, UR4, PT ;  /* 0x0000000422007c0c */ /* 0x001fda000bf06270 */
[----:B------:R-:W-:Y:S05]  /*0040*/  @P0 EXIT ;  /* 0x000000000000094d */ /* 0x000fea0003800000 */
[----:B------:R-:W0:Y:S01]  /*0050*/  LDC.64 R4, c[0x0][0x398] ;  /* 0x0000e600ff047b82 */ /* 0x000e220000000a00 */
[----:B------:R-:W1:Y:S07]  /*0060*/  LDCU.64 UR6, c[0x0][0x358] ;  /* 0x00006b00ff0677ac */ /* 0x000e6e0008000a00 */
[----:B------:R-:W2:Y:S08]  /*0070*/  LDC.64 R6, c[0x0][0x3a0] ;  /* 0x0000e800ff067b82 */ /* 0x000eb00000000a00 */
[----:B------:R-:W3:Y:S01]  /*0080*/  LDC.64 R8, c[0x0][0x3a8] ;  /* 0x0000ea00ff087b82 */ /* 0x000ee20000000a00 */
[----:B------:R-:W4:Y:S01]  /*0090*/  S2R R31, SR_TID.X ;  /* 0x00000000001f7919 */ /* 0x000f220000002100 */
[----:B------:R-:W3:Y:S01]  /*00a0*/  LDCU UR5, c[0x0][0x3b0] ;  /* 0x00007600ff0577ac */ /* 0x000ee20008000800 */
[----:B------:R-:W4:Y:S01]  /*00b0*/  LDCU UR4, c[0x0][0x360] ;  /* 0x00006c00ff0477ac */ /* 0x000f220008000800 */
[C---:B0-----:R-:W-:Y:S01]  /*00c0*/  IMAD.WIDE.U32 R4, R34.reuse, 0x4, R4 ;  /* 0x0000000422047825 */ /* 0x041fe200078e0004 */
[----:B------:R-:W0:Y:S04]  /*00d0*/  LDCU UR8, c[0x0][0x3b0] ;  /* 0x00007600ff0877ac */ /* 0x000e280008000800 */
[----:B-1----:R1:W5:Y:S01]  /*00e0*/  LDG.E.CONSTANT R33, desc[UR6][R4.64] ;  /* 0x0000000604217981 */ /* 0x002362000c1e9900 */
[----:B--2---:R-:W-:-:S05]  /*00f0*/  IMAD.WIDE.U32 R6, R34, 0x4, R6 ;  /* 0x0000000422067825 */ /* 0x004fca00078e0006 */
[----:B------:R1:W5:Y:S01]  /*0100*/  LDG.E.CONSTANT R3, desc[UR6][R6.64] ;  /* 0x0000000606037981 */ /* 0x000362000c1e9900 */
[----:B---3--:R-:W-:-:S05]  /*0110*/  IMAD.WIDE.U32 R8, R34, 0x4, R8 ;  /* 0x0000000422087825 */ /* 0x008fca00078e0008 */
[----:B------:R1:W5:Y:S01]  /*0120*/  LDG.E.CONSTANT R2, desc[UR6][R8.64] ;  /* 0x0000000608027981 */ /* 0x000362000c1e9900 */
[----:B------:R-:W-:-:S04]  /*0130*/  MOV R18, UR5 ;  /* 0x0000000500127c02 */ /* 0x000fc80008000f00 */
[----:B----4-:R-:W-:Y:S01]  /*0140*/  ISETP.GE.AND P0, PT, R31, R18, PT ;  /* 0x000000121f00720c */ /* 0x010fe20003f06270 */
[----:B------:R-:W-:Y:S01]  /*0150*/  BSSY.RECONVERGENT B2, `(.L_x_130) ;  /* 0x0000020000027945 */ /* 0x000fe20003800200 */
[----:B------:R-:W-:-:S11]  /*0160*/  MOV R32, UR4 ;  /* 0x0000000400207c02 */ /* 0x000fd60008000f00 */
[----:B01----:R-:W-:Y:S05]  /*0170*/  @P0 BRA `(.L_x_131) ;  /* 0x0000000000740947 */ /* 0x003fea0003800000 */
[----:B------:R-:W0:Y:S01]  /*0180*/  S2R R9, SR_CgaCtaId ;  /* 0x0000000000097919 */ /* 0x000e220000008800 */
[----:B------:R-:W1:Y:S01]  /*0190*/  LDC.64 R6, c[0x0][0x380] ;  /* 0x0000e000ff067b82 */ /* 0x000e620000000a00 */
[----:B------:R-:W-:Y:S02]  /*01a0*/  MOV R4, 0x400 ;  /* 0x0000040000047802 */ /* 0x000fe40000000f00 */
[----:B------:R-:W-:Y:S02]  /*01b0*/  MOV R5, R31 ;  /* 0x0000001f00057202 */ /* 0x000fe40000000f00 */
[----:B0-----:R-:W-:-:S07]  /*01c0*/  LEA R4, R9, R4, 0x18 ;  /* 0x0000000409047211 */ /* 0x001fce00078ec0ff */
.L_x_134:
        /* <DEDUP_REMOVED lines=11> */
[----:B------:R-:W-:Y:S01]  /*0280*/  IMAD.MOV.U32 R41, RZ, RZ, R33 ;  /* 0x000000ffff297224 */ /* 0x000fe200078e0021 */
[----:B------:R-:W-:-:S07]  /*0290*/  MOV R12, 0x2b0 ;  /* 0x000002b0000c7802 */ /* 0x000fce0000000f00 */
[----:B------:R-:W-:Y:S05]  /*02a0*/  CALL.REL.NOINC `($__internal_3_$__cuda_sm3x_div_rn_noftz_f32_slowpath) ;  /* 0x0000004400cc7944 */ /* 0x000fea0003c00000 */
[----:B------:R-:W-:-:S07]  /*02b0*/  MOV R10, R0 ;  /* 0x00000000000a7202 */ /* 0x000fce0000000f00 */
.L_x_133:
[----:B------:R-:W-:Y:S05]  /*02c0*/  BSYNC.RECONVERGENT B3 ;  /* 0x0000000000037941 */ /* 0x000fea0003800200 */
.L_x_132:
[----:B------:R-:W0:Y:S01]  /*02d0*/  FRND.FLOOR R9, R10 ;  /* 0x0000000a00097307 */ /* 0x000e220000205000 */
[----:B------:R-:W-:Y:S01]  /*02e0*/  LEA R0, R5, R4, 0x2 ;  /* 0x0000000405007211 */ /* 0x000fe200078e10ff */
[----:B------:R-:W-:Y:S01]  /*02f0*/  IMAD.IADD R5, R32, 0x1, R5 ;  /* 0x0000000120057824 */ /* 0x000fe200078e0205 */
[----:B------:R-:W-:-:S04]  /*0300*/  MOV R18, UR8 ;  /* 0x0000000800127c02 */ /* 0x000fc80008000f00 */
[----:B------:R-:W-:Y:S01]  /*0310*/  ISETP.GE.AND P0, PT, R5, R18, PT ;  /* 0x000000120500720c */ /* 0x000fe20003f06270 */
[----:B0-----:R-:W-:-:S05]  /*0320*/  FADD R9, -R9, R10 ;  /* 0x0000000a09097221 */ /* 0x001fca0000000100 */
[----:B------:R0:W-:Y:S07]  /*0330*/  STS [R0], R9 ;  /* 0x0000000900007388 */ /* 0x0001ee0000000800 */
[----:B------:R-:W-:Y:S05]  /*0340*/  @!P0 BRA `(.L_x_134) ;  /* 0xfffffffc00a08947 */ /* 0x000fea000383ffff */
.L_x_131:
[----:B------:R-:W-:Y:S05]  /*0350*/  BSYNC.RECONVERGENT B2 ;  /* 0x0000000000027941 */ /* 0x000fea0003800200 */
.L_x_130:
[----:B------:R-:W1:Y:S08]  /*0360*/  S2UR UR5, SR_CgaCtaId ;  /* 0x00000000000579c3 */ /* 0x000e700000008800 */
[----:B------:R-:W-:Y:S01]  /*0370*/  BAR.SYNC.DEFER_BLOCKING 0x0 ;  /* 0x0000000000007b1d */ /* 0x000fe20000010000 */
[----:B------:R-:W-:-:S04]  /*0380*/  ISETP.GT.AND P0, PT, R18, 0x1387, PT ;  /* 0x000013871200780c */ /* 0x000fc80003f04270 */
[----:B------:R-:W-:Y:S01]  /*0390*/  ISETP.NE.OR P0, PT, R31, RZ, P0 ;  /* 0x000000ff1f00720c */ /* 0x000fe20000705670 */
[----:B------:R-:W-:Y:S01]  /*03a0*/  UMOV UR4, 0x400 ;  /* 0x0000040000047882 */ /* 0x000fe20000000000 */
[----:B------:R-:W-:Y:S01]  /*03b0*/  BSSY.RECONVERGENT B0, `(.L_x_135) ;  /* 0x00000dd000007945 */ /* 0x000fe20003800200 */
[----:B-1----:R-:W-:-:S06]  /*03c0*/  ULEA UR4, UR5, UR4, 0x18 ;  /* 0x0000000405047291 */ /* 0x002fcc000f8ec0ff */
[----:B------:R-:W-:-:S04]  /*03d0*/  LEA R30, R18, UR4, 0x2 ;  /* 0x00000004121e7c11 */ /* 0x000fc8000f8e10ff */
[----:B------:R-:W-:Y:S01]  /*03e0*/  LEA R29, R18, R30, 0x2 ;  /* 0x0000001e121d7211 */ /* 0x000fe200078e10ff */
        /* <DEDUP_REMOVED lines=12> */
.L_x_141:
[----:B0-----:R-:W0:Y:S08]  /*04b0*/  LDC.64 R4, c[0x0][0x388] ;  /* 0x0000e200ff047b82 */ /* 0x001e300000000a00 */
[----:B------:R-:W1:Y:S01]  /*04c0*/  LDC.64 R6, c[0x0][0x390] ;  /* 0x0000e400ff067b82 */ /* 0x000e620000000a00 */
[----:B0-----:R-:W-:-:S05]  /*04d0*/  IMAD.WIDE.U32 R4, R9, 0x4, R4 ;  /* 0x0000000409047825 */ /* 0x001fca00078e0004 */
[----:B------:R-:W2:Y:S01]  /*04e0*/  LDG.E.CONSTANT R15, desc[UR6][R4.64] ;  /* 0x00000006040f7981 */ /* 0x000ea2000c1e9900 */
[----:B-1----:R-:W-:-:S03]  /*04f0*/  IMAD.WIDE.U32 R6, R9, 0x4, R6 ;  /* 0x0000000409067825 */ /* 0x002fc600078e0006 */
[----:B------:R-:W3:Y:S04]  /*0500*/  LDG.E.CONSTANT R19, desc[UR6][R4.64+0x4] ;  /* 0x0000040604137981 */ /* 0x000ee8000c1e9900 */
[----:B------:R-:W4:Y:S04]  /*0510*/  LDG.E.CONSTANT R17, desc[UR6][R6.64] ;  /* 0x0000000606117981 */ /* 0x000f28000c1e9900 */
[----:B------:R-:W3:Y:S04]  /*0520*/  LDG.E.CONSTANT R21, desc[UR6][R6.64+0x4] ;  /* 0x0000040606157981 */ /* 0x000ee8000c1e9900 */
[----:B------:R-:W3:Y:S01]  /*0530*/  LDG.E.CONSTANT R23, desc[UR6][R4.64+0x8] ;  /* 0x0000080604177981 */ /* 0x000ee2000c1e9900 */
[C---:B------:R-:W-:Y:S01]  /*0540*/  IMAD R10, R9.reuse, 0x4, R30 ;  /* 0x00000004090a7824 */ /* 0x040fe200078e021e */
[----:B------:R-:W-:-:S02]  /*0550*/  LEA R8, R9, R29, 0x2 ;  /* 0x0000001d09087211 */ /* 0x000fc400078e10ff */
        /* <DEDUP_REMOVED lines=27> */
[----:B------:R1:W-:Y:S04]  /*0710*/  STS [R8+0x4], R21 ;  /* 0x0000041508007388 */ /* 0x0003e80000000800 */
[----:B0-----:R-:W4:Y:S04]  /*0720*/  LDG.E.CONSTANT R19, desc[UR6][R6.64+0x18] ;  /* 0x0000180606137981 */ /* 0x001f28000c1e9900 */
[----:B------:R0:W-:Y:S04]  /*0730*/  STS [R10+0x8], R23 ;  /* 0x000008170a007388 */ /* 0x0001e80000000800 */
[----:B-1----:R-:W4:Y:S04]  /*0740*/  LDG.E.CONSTANT R21, desc[UR6][R6.64+0x1c] ;  /* 0x00001c0606157981 */ /* 0x002f28000c1e9900 */
[----:B0-----:R-:W4:Y:S04]  /*0750*/  LDG.E.CONSTANT R23, desc[UR6][R6.64+0x20] ;  /* 0x0000200606177981 */ /* 0x001f28000c1e9900 */
        /* <DEDUP_REMOVED lines=30> */
.L_x_140:
[----:B------:R-:W-:Y:S05]  /*0940*/  BSYNC.RECONVERGENT B2 ;  /* 0x0000000000027941 */ /* 0x000fea0003800200 */
.L_x_139:
        /* <DEDUP_REMOVED lines=26> */
[C---:B------:R-:W-:Y:S01]  /*0af0*/  LEA R9, R0.reuse, R30, 0x2 ;  /* 0x0000001e00097211 */ /* 0x040fe200078e10ff */
[C---:B------:R-:W-:Y:S01]  /*0b00*/  IMAD R11, R0.reuse, 0x4, R29 ;  /* 0x00000004000b7824 */ /* 0x040fe200078e021d */
[----:B------:R-:W-:-:S03]  /*0b10*/  IADD3 R0, PT, PT, R0, 0x8, RZ ;  /* 0x0000000800007810 */ /* 0x000fc60007ffe0ff */
        /* <DEDUP_REMOVED lines=16> */
.L_x_143:
[----:B------:R-:W-:Y:S05]  /*0c20*/  BSYNC.RECONVERGENT B2 ;  /* 0x0000000000027941 */ /* 0x000fea0003800200 */
.L_x_142:
        /* <DEDUP_REMOVED lines=18> */
[----:B------:R-:W-:-:S02]  /*0d50*/  LEA R9, R0, R30, 0x2 ;  /* 0x0000001e00097211 */ /* 0x000fc400078e10ff */
[C---:B------:R-:W-:Y:S01]  /*0d60*/  LEA R11, R0.reuse, R29, 0x2 ;  /* 0x0000001d000b7211 */ /* 0x040fe200078e10ff */
[----:B------:R-:W-:Y:S02]  /*0d70*/  VIADD R0, R0, 0x4 ;  /* 0x0000000400007836 */ /* 0x000fe40000000000 */
        /* <DEDUP_REMOVED lines=8> */
.L_x_145:
[----:B------:R-:W-:Y:S05]  /*0e00*/  BSYNC.RECONVERGENT B2 ;  /* 0x0000000000027941 */ /* 0x000fea0003800200 */
.L_x_144:
[----:B------:R-:W-:Y:S05]  /*0e10*/  @!P1 BRA `(.L_x_138) ;  /* 0x00000000003c9947 */ /* 0x000fea0003800000 */
[----:B0-----:R-:W0:Y:S01]  /*0e20*/  LDC.64 R8, c[0x0][0x388] ;  /* 0x0000e200ff087b82 */ /* 0x001e220000000a00 */
[----:B------:R-:W-:-:S07]  /*0e30*/  MOV R13, RZ ;  /* 0x000000ff000d7202 */ /* 0x000fce0000000f00 */
[----:B------:R-:W1:Y:S02]  /*0e40*/  LDC.64 R10, c[0x0][0x390] ;  /* 0x0000e400ff0a7b82 */ /* 0x000e640000000a00 */
.L_x_146:
        /* <DEDUP_REMOVED lines=12> */
.L_x_138:
[----:B------:R-:W-:Y:S05]  /*0f10*/  BSYNC.RECONVERGENT B1 ;  /* 0x0000000000017941 */ /* 0x000fea0003800200 */
.L_x_137:
[----:B------:R-:W-:-:S13]  /*0f20*/  ISETP.GE.AND P0, PT, R18, 0x2, PT ;  /* 0x000000021200780c */ /* 0x000fda0003f06270 */
[----:B------:R-:W-:Y:S05]  /*0f30*/  @!P0 BRA `(.L_x_136) ;  /* 0x0000000000908947 */ /* 0x000fea0003800000 */
[----:B------:R-:W-:-:S07]  /*0f40*/  HFMA2 R5, -RZ, RZ, 0, 5.9604644775390625e-08 ;  /* 0x00000001ff057431 */ /* 0x000fce00000001ff */
.L_x_149:
[----:B----4-:R-:W1:Y:S01]  /*0f50*/  LDC R7, c[0x0][0x3b0] ;  /* 0x0000ec00ff077b82 */ /* 0x010e620000000800 */
[C---:B0-----:R-:W-:Y:S02]  /*0f60*/  LEA R0, R5.reuse, UR4, 0x2 ;  /* 0x0000000405007c11 */ /* 0x041fe4000f8e10ff */
[----:B--2---:R-:W-:-:S03]  /*0f70*/  LEA R4, R5, R30, 0x2 ;  /* 0x0000001e05047211 */ /* 0x004fc600078e10ff */
[----:B------:R0:W2:Y:S02]  /*0f80*/  LDS R8, [R0] ;  /* 0x0000000000087984 */ /* 0x0000a40000000800 */
[----:B---3--:R-:W3:Y:S02]  /*0f90*/  LDC R17, c[0x0][0x3b0] ;  /* 0x0000ec00ff117b82 */ /* 0x008ee40000000800 */
[----:B------:R0:W4:Y:S01]  /*0fa0*/  LDS R10, [R4] ;  /* 0x00000000040a7984 */ /* 0x0001220000000800 */
[----:B-1----:R-:W-:Y:S01]  /*0fb0*/  IMAD R6, R7, 0x8, R0 ;  /* 0x0000000807067824 */ /* 0x002fe200078e0200 */
[----:B------:R-:W-:-:S04]  /*0fc0*/  MOV R7, R5 ;  /* 0x0000000500077202 */ /* 0x000fc80000000f00 */
[----:B--2-4-:R0:W1:Y:S03]  /*0fd0*/  LDS R13, [R6] ;  /* 0x00000000060d7984 */ /* 0x0140660000000800 */
.L_x_148:
[----:B0-----:R-:W-:-:S05]  /*0fe0*/  LEA R6, R7, UR4, 0x2 ;  /* 0x0000000407067c11 */ /* 0x001fca000f8e10ff */
[----:B------:R-:W0:Y:S02]  /*0ff0*/  LDS R15, [R6+-0x4] ;  /* 0xfffffc00060f7984 */ /* 0x000e240000000800 */
[----:B0-----:R-:W-:-:S13]  /*1000*/  FSETP.GT.AND P0, PT, R15, R8, PT ;  /* 0x000000080f00720b */ /* 0x001fda0003f04000 */
[----:B--2---:R-:W-:Y:S05]  /*1010*/  @!P0 BRA `(.L_x_147) ;  /* 0x00000000002c8947 */ /* 0x004fea0003800000 */
[----:B------:R-:W-:Y:S01]  /*1020*/  LEA R0, R7, R30, 0x2 ;  /* 0x0000001e07007211 */ /* 0x000fe200078e10ff */
[----:B------:R-:W-:Y:S01]  /*1030*/  STS [R6], R15 ;  /* 0x0000000f06007388 */ /* 0x000fe20000000800 */
[----:B---3--:R-:W-:Y:S02]  /*1040*/  LEA R4, R17, R6, 0x3 ;  /* 0x0000000611047211 */ /* 0x008fe400078e18ff */
[C---:B------:R-:W-:Y:S01]  /*1050*/  ISETP.GT.AND P0, PT, R7.reuse, 0x1, PT ;  /* 0x000000010700780c */ /* 0x040fe20003f04270 */
[----:B------:R-:W0:Y:S01]  /*1060*/  LDS R9, [R0+-0x4] ;  /* 0xfffffc0000097984 */ /* 0x000e220000000800 */
[----:B------:R-:W-:-:S03]  /*1070*/  VIADD R7, R7, 0xffffffff ;  /* 0xffffffff07077836 */ /* 0x000fc60000000000 */
[----:B0-----:R-:W-:Y:S04]  /*1080*/  STS [R0], R9 ;  /* 0x0000000900007388 */ /* 0x001fe80000000800 */
[----:B------:R-:W0:Y:S04]  /*1090*/  LDS R11, [R4+-0x4] ;  /* 0xfffffc00040b7984 */ /* 0x000e280000000800 */
[----:B0-----:R2:W-:Y:S01]  /*10a0*/  STS [R4], R11 ;  /* 0x0000000b04007388 */ /* 0x0015e20000000800 */
[----:B------:R-:W-:Y:S05]  /*10b0*/  @P0 BRA `(.L_x_148) ;  /* 0xfffffffc00c80947 */ /* 0x000fea000383ffff */
[----:B------:R-:W-:-:S07]  /*10c0*/  MOV R7, RZ ;  /* 0x000000ff00077202 */ /* 0x000fce0000000f00 */
.L_x_147:
[----:B------:R-:W0:Y:S01]  /*10d0*/  LDCU UR5, c[0x0][0x3b0] ;  /* 0x00007600ff0577ac */ /* 0x000e220008000800 */
[C---:B------:R-:W-:Y:S02]  /*10e0*/  LEA R9, R7.reuse, UR4, 0x2 ;  /* 0x0000000407097c11 */ /* 0x040fe4000f8e10ff */
[----:B------:R-:W-:Y:S02]  /*10f0*/  LEA R7, R7, R30, 0x2 ;  /* 0x0000001e07077211 */ /* 0x000fe400078e10ff */
[----:B------:R-:W-:Y:S01]  /*1100*/  IADD3 R5, PT, PT, R5, 0x1, RZ ;  /* 0x0000000105057810 */ /* 0x000fe20007ffe0ff */
[----:B------:R4:W-:Y:S04]  /*1110*/  STS [R9], R8 ;  /* 0x0000000809007388 */ /* 0x0009e80000000800 */
[----:B------:R4:W-:Y:S01]  /*1120*/  STS [R7], R10 ;  /* 0x0000000a07007388 */ /* 0x0009e20000000800 */
[----:B0-----:R-:W-:-:S04]  /*1130*/  MOV R18, UR5 ;  /* 0x0000000500127c02 */ /* 0x001fc80008000f00 */
[----:B------:R-:W-:Y:S01]  /*1140*/  ISETP.NE.AND P0, PT, R5, R18, PT ;  /* 0x000000120500720c */ /* 0x000fe20003f05270 */
[----:B------:R-:W-:-:S05]  /*1150*/  IMAD R0, R18, 0x8, R9 ;  /* 0x0000000812007824 */ /* 0x000fca00078e0209 */
[----:B-1----:R4:W-:Y:S07]  /*1160*/  STS [R0], R13 ;  /* 0x0000000d00007388 */ /* 0x0029ee0000000800 */
[----:B------:R-:W-:Y:S05]  /*1170*/  @P0 BRA `(.L_x_149) ;  /* 0xfffffffc00740947 */ /* 0x000fea000383ffff */
.L_x_136:
[----:B------:R-:W-:Y:S05]  /*1180*/  BSYNC.RECONVERGENT B0 ;  /* 0x0000000000007941 */ /* 0x000fea0003800200 */
.L_x_135:
[----:B------:R-:W1:Y:S01]  /*1190*/  LDCU UR8, c[0x0][0x3b8] ;  /* 0x00007700ff0877ac */ /* 0x000e620008000800 */
[----:B0-----:R-:W-:Y:S01]  /*11a0*/  HFMA2 R28, -RZ, RZ, 10824, -13904 ;  /* 0x7149f2caff1c7431 */ /* 0x001fe200000001ff */
[----:B------:R-:W-:Y:S02]  /*11b0*/  CS2R R26, SRZ ;  /* 0x00000000001a7805 */ /* 0x000fe4000001ff00 */
[----:B------:R-:W-:Y:S01]  /*11c0*/  MOV R23, RZ ;  /* 0x000000ff00177202 */ /* 0x000fe20000000f00 */
[----:B-1----:R-:W-:Y:S01]  /*11d0*/  UISETP.GE.AND UP0, UPT, UR8, 0x1, UPT ;  /* 0x000000010800788c */ /* 0x002fe2000bf06270 */
[----:B------:R-:W-:Y:S08]  /*11e0*/  BAR.SYNC.DEFER_BLOCKING 0x0 ;  /* 0x0000000000007b1d */ /* 0x000ff00000010000 */
[----:B------:R-:W-:Y:S05]  /*11f0*/  BRA.U !UP0, `(.L_x_150) ;  /* 0x0000002d08547547 */ /* 0x000fea000b800000 */
[----:B-----5:R-:W-:Y:S01]  /*1200*/  FSETP.GEU.AND P0, PT, R3, 1.175494350822287508e-38, PT ;  /* 0x008000000300780b */ /* 0x020fe20003f0e000 */
[----:B----4-:R-:W-:Y:S01]  /*1210*/  IMAD.MOV.U32 R7, RZ, RZ, 0x3e055027 ;  /* 0x3e055027ff077424 */ /* 0x010fe200078e00ff */
[----:B------:R-:W-:Y:S01]  /*1220*/  FSETP.GEU.AND P1, PT, R2, 1.175494350822287508e-38, PT ;  /* 0x008000000200780b */ /* 0x000fe20003f2e000 */
[----:B------:R-:W-:Y:S01]  /*1230*/  BSSY.RECONVERGENT B3, `(.L_x_150) ;  /* 0x00002d1000037945 */ /* 0x000fe20003800200 */
[----:B------:R-:W-:Y:S02]  /*1240*/  ISETP.GE.AND P3, PT, R18, 0x1, PT ;  /* 0x000000011200780c */ /* 0x000fe40003f66270 */
[----:B------:R-:W-:-:S07]  /*1250*/  FSEL R8, RZ, -23, P1 ;  /* 0xc1b80000ff087808 */ /* 0x000fce0000800000 */
[----:B------:R-:W-:Y:S02]  /*1260*/  @!P0 FMUL R3, R3, 8388608 ;  /* 0x4b00000003038820 */ /* 0x000fe40000400000 */
[----:B------:R-:W-:Y:S02]  /*1270*/  @!P1 FMUL R2, R2, 8388608 ;  /* 0x4b00000002029820 */ /* 0x000fe40000400000 */
[C---:B------:R-:W-:Y:S01]  /*1280*/  VIADD R0, R3.reuse, 0xc0d55555 ;  /* 0xc0d5555503007836 */ /* 0x040fe20000000000 */
[----:B------:R-:W-:Y:S02]  /*1290*/  FSETP.NEU.AND P2, PT, R3, RZ, PT ;  /* 0x000000ff0300720b */ /* 0x000fe40003f4d000 */
[----:B------:R-:W-:Y:S02]  /*12a0*/  IADD3 R5, PT, PT, R2, -0x3f2aaaab, RZ ;  /* 0xc0d5555502057810 */ /* 0x000fe40007ffe0ff */
[----:B--2---:R-:W-:Y:S02]  /*12b0*/  LOP3.LUT R4, R0, 0xff800000, RZ, 0xc0, !PT ;  /* 0xff80000000047812 */ /* 0x004fe400078ec0ff */
[----:B------:R-:W-:-:S02]  /*12c0*/  LOP3.LUT R9, R5, 0xff800000, RZ, 0xc0, !PT ;  /* 0xff80000005097812 */ /* 0x000fc400078ec0ff */
[----:B------:R-:W-:Y:S02]  /*12d0*/  IADD3 R0, PT, PT, R3, -R4, RZ ;  /* 0x8000000403007210 */ /* 0x000fe40007ffe0ff */
[C---:B------:R-:W-:Y:S02]  /*12e0*/  IADD3 R5, PT, PT, R2.reuse, -R9, RZ ;  /* 0x8000000902057210 */ /* 0x040fe40007ffe0ff */
[----:B------:R-:W-:Y:S01]  /*12f0*/  ISETP.GT.U32.AND P1, PT, R2, 0x7f7fffff, PT ;  /* 0x7f7fffff0200780c */ /* 0x000fe20003f24070 */
[----:B------:R-:W-:Y:S01]  /*1300*/  FADD R6, R0, -1 ;  /* 0xbf80000000067421 */ /* 0x000fe20000000000 */
[----:B------:R-:W-:Y:S01]  /*1310*/  FSEL R0, RZ, -23, P0 ;  /* 0xc1b80000ff007808 */ /* 0x000fe20000000000 */
[----:B------:R-:W-:Y:S01]  /*1320*/  FADD R10, R5, -1 ;  /* 0xbf800000050a7421 */ /* 0x000fe20000000000 */
[----:B------:R-:W-:Y:S01]  /*1330*/  ISETP.GT.U32.AND P0, PT, R3, 0x7f7fffff, PT ;  /* 0x7f7fffff0300780c */ /* 0x000fe20003f04070 */
[----:B------:R-:W-:Y:S01]  /*1340*/  FFMA R5, R6, -R7, 0.14084610342979431152 ;  /* 0x3e1039f606057423 */ /* 0x000fe20000000807 */
[----:B------:R-:W-:Y:S01]  /*1350*/  I2FP.F32.S32 R9, R9 ;  /* 0x0000000900097245 */ /* 0x000fe20000201400 */
[----:B------:R-:W-:-:S02]  /*1360*/  FFMA R7, R10, -R7, 0.14084610342979431152 ;  /* 0x3e1039f60a077423 */ /* 0x000fc40000000807 */
[----:B------:R-:W-:Y:S02]  /*1370*/  FFMA R5, R6, R5, -0.12148627638816833496 ;  /* 0xbdf8cdcc06057423 */ /* 0x000fe40000000005 */
[----:B------:R-:W-:Y:S01]  /*1380*/  FFMA R7, R10, R7, -0.12148627638816833496 ;  /* 0xbdf8cdcc0a077423 */ /* 0x000fe20000000007 */
[----:B------:R-:W-:Y:S01]  /*1390*/  FFMA R8, R9, 1.1920928955078125e-07, R8 ;  /* 0x3400000009087823 */ /* 0x000fe20000000008 */
[----:B------:R-:W-:Y:S02]  /*13a0*/  FFMA R5, R6, R5, 0.13980610668659210205 ;  /* 0x3e0f295506057423 */ /* 0x000fe40000000005 */
[----:B------:R-:W-:Y:S02]  /*13b0*/  FFMA R7, R10, R7, 0.13980610668659210205 ;  /* 0x3e0f29550a077423 */ /* 0x000fe40000000007 */
[----:B------:R-:W-:Y:S02]  /*13c0*/  FFMA R5, R6, R5, -0.16684235632419586182 ;  /* 0xbe2ad8b906057423 */ /* 0x000fe40000000005 */
[----:B------:R-:W-:-:S02]  /*13d0*/  FFMA R7, R10, R7, -0.16684235632419586182 ;  /* 0xbe2ad8b90a077423 */ /* 0x000fc40000000007 */
[----:B------:R-:W-:Y:S02]  /*13e0*/  FFMA R5, R6, R5, 0.20012299716472625732 ;  /* 0x3e4ced0b06057423 */ /* 0x000fe40000000005 */
[----:B------:R-:W-:Y:S02]  /*13f0*/  FFMA R7, R10, R7, 0.20012299716472625732 ;  /* 0x3e4ced0b0a077423 */ /* 0x000fe40000000007 */
[----:B------:R-:W-:Y:S02]  /*1400*/  FFMA R5, R6, R5, -0.24999669194221496582 ;  /* 0xbe7fff2206057423 */ /* 0x000fe40000000005 */
[----:B------:R-:W-:Y:S02]  /*1410*/  FFMA R7, R10, R7, -0.24999669194221496582 ;  /* 0xbe7fff220a077423 */ /* 0x000fe40000000007 */
[----:B------:R-:W-:Y:S02]  /*1420*/  FFMA R5, R6, R5, 0.33333182334899902344 ;  /* 0x3eaaaa7806057423 */ /* 0x000fe40000000005 */
[----:B------:R-:W-:-:S02]  /*1430*/  FFMA R11, R10, R7, 0.33333182334899902344 ;  /* 0x3eaaaa780a0b7423 */ /* 0x000fc40000000007 */
[----:B------:R-:W-:Y:S01]  /*1440*/  FFMA R7, R6, R5, -0.5 ;  /* 0xbf00000006077423 */ /* 0x000fe20000000005 */
[----:B------:R-:W-:Y:S01]  /*1450*/  I2FP.F32.S32 R5, R4 ;  /* 0x0000000400057245 */ /* 0x000fe20000201400 */
[----:B------:R-:W-:Y:S01]  /*1460*/  FFMA R11, R10, R11, -0.5 ;  /* 0xbf0000000a0b7423 */ /* 0x000fe2000000000b */
[----:B------:R-:W-:Y:S01]  /*1470*/  MOV R4, 0x7f800000 ;  /* 0x7f80000000047802 */ /* 0x000fe20000000f00 */
[----:B------:R-:W-:Y:S02]  /*1480*/  FMUL R7, R6, R7 ;  /* 0x0000000706077220 */ /* 0x000fe40000400000 */
[----:B------:R-:W-:Y:S01]  /*1490*/  FMUL R11, R10, R11 ;  /* 0x0000000b0a0b7220 */ /* 0x000fe20000400000 */
[----:B------:R-:W-:Y:S01]  /*14a0*/  FFMA R0, R5, 1.1920928955078125e-07, R0 ;  /* 0x3400000005007823 */ /* 0x000fe20000000000 */
[----:B------:R-:W-:Y:S02]  /*14b0*/  FFMA R7, R6, R7, R6 ;  /* 0x0000000706077223 */ /* 0x000fe40000000006 */
[----:B------:R-:W-:-:S02]  /*14c0*/  FFMA R11, R10, R11, R10 ;  /* 0x0000000b0a0b7223 */ /* 0x000fc4000000000a */
[----:B------:R-:W-:Y:S01]  /*14d0*/  FFMA R22, R0, 0.69314718246459960938, R7 ;  /* 0x3f31721800167823 */ /* 0x000fe20000000007 */
[-C--:B------:R-:W-:Y:S01]  /*14e0*/  @P0 FFMA R22, R3, R4.reuse, +INF ;  /* 0x7f80000003160423 */ /* 0x080fe20000000004 */
[----:B------:R-:W-:Y:S01]  /*14f0*/  FFMA R8, R8, 0.69314718246459960938, R11 ;  /* 0x3f31721808087823 */ /* 0x000fe2000000000b */
[C---:B------:R-:W-:Y:S01]  /*1500*/  @P1 FFMA R8, R2.reuse, R4, +INF ;  /* 0x7f80000002081423 */ /* 0x040fe20000000004 */
[----:B------:R-:W-:Y:S02]  /*1510*/  FSETP.NEU.AND P0, PT, R2, RZ, PT ;  /* 0x000000ff0200720b */ /* 0x000fe40003f0d000 */
[----:B------:R-:W-:Y:S02]  /*1520*/  FSEL R22, R22, -INF , P2 ;  /* 0xff80000016167808 */ /* 0x000fe40001000000 */
[----:B------:R-:W-:Y:S01]  /*1530*/  FSEL R21, R8, -INF , P0 ;  /* 0xff80000008157808 */ /* 0x000fe20000000000 */
[----:B------:R-:W-:Y:S08]  /*1540*/  @!P3 BRA `(.L_x_151) ;  /* 0x00000028007cb947 */ /* 0x000ff00003800000 */
[----:B------:R-:W-:Y:S01]  /*1550*/  UIADD3 UR4, UPT, UPT, UR8, -0x1, URZ ;  /* 0xffffffff08047890 */ /* 0x000fe2000fffe0ff */
[C---:B------:R-:W-:Y:S01]  /*1560*/  LOP3.LUT R19, R18.reuse, 0x3, RZ, 0xc0, !PT ;  /* 0x0000000312137812 */ /* 0x040fe200078ec0ff */
[----:B------:R-:W-:Y:S01]  /*1570*/  HFMA2 R28, -RZ, RZ, 10824, -13904 ;  /* 0x7149f2caff1c7431 */ /* 0x000fe200000001ff */
[----:B------:R-:W-:Y:S01]  /*1580*/  LOP3.LUT R20, R18, 0x7ffffffc, RZ, 0xc0, !PT ;  /* 0x7ffffffc12147812 */ /* 0x000fe200078ec0ff */
[----:B------:R-:W-:Y:S01]  /*1590*/  FADD R21, -R22, R21 ;  /* 0x0000001516157221 */ /* 0x000fe20000000100 */
[----:B------:R-:W-:Y:S01]  /*15a0*/  LOP3.LUT R18, R18, 0x1, RZ, 0xc0, !PT ;  /* 0x0000000112127812 */ /* 0x000fe200078ec0ff */
[----:B---3--:R-:W-:Y:S01]  /*15b0*/  IMAD.MOV.U32 R17, RZ, RZ, RZ ;  /* 0x000000ffff117224 */ /* 0x008fe200078e00ff */
[----:B------:R-:W-:Y:S02]  /*15c0*/  MOV R23, RZ ;  /* 0x000000ff00177202 */ /* 0x000fe40000000f00 */
[----:B------:R-:W-:Y:S02]  /*15d0*/  CS2R R26, SRZ ;  /* 0x00000000001a7805 */ /* 0x000fe4000001ff00 */
[----:B------:R-:W-:-:S02]  /*15e0*/  IADD3 R16, PT, PT, R19, -0x1, RZ ;  /* 0xffffffff13107810 */ /* 0x000fc40007ffe0ff */
[----:B------:R-:W-:Y:S02]  /*15f0*/  I2FP.F32.U32 R11, UR4 ;  /* 0x00000004000b7c45 */ /* 0x000fe40008201000 */
[----:B------:R-:W-:-:S07]  /*1600*/  IADD3 R10, PT, PT, -R20, RZ, RZ ;  /* 0x000000ff140a7210 */ /* 0x000fce0007ffe1ff */
.L_x_239:
[----:B------:R-:W-:Y:S01]  /*1610*/  ISETP.GE.U32.AND P0, PT, R31, 0x1e, PT ;  /* 0x0000001e1f00780c */ /* 0x000fe20003f06070 */
[----:B------:R-:W-:-:S12]  /*1620*/  BSSY.RECONVERGENT B2, `(.L_x_152) ;  /* 0x000028d000027945 */ /* 0x000fd80003800200 */
[----:B------:R-:W-:Y:S05]  /*1630*/  @P0 BRA `(.L_x_153) ;  /* 0x00000028002c0947 */ /* 0x000fea0003800000 */
[----:B------:R-:W0:Y:S01]  /*1640*/  MUFU.RCP R2, R11 ;  /* 0x0000000b00027308 */ /* 0x000e220000001000 */
[----:B------:R-:W-:-:S05]  /*1650*/  I2FP.F32.U32 R0, R17 ;  /* 0x0000001100007245 */ /* 0x000fca0000201000 */
        /* <DEDUP_REMOVED lines=10> */
[----:B------:R-:W-:Y:S05]  /*1700*/  CALL.REL.NOINC `($__internal_3_$__cuda_sm3x_div_rn_noftz_f32_slowpath) ;  /* 0x0000003000b47944 */ /* 0x000fea0003c00000 */
[----:B------:R-:W-:-:S07]  /*1710*/  IMAD.MOV.U32 R3, RZ, RZ, R0 ;  /* 0x000000ffff037224 */ /* 0x000fce00078e0000 */
.L_x_154:
[----:B------:R-:W-:Y:S02]  /*1720*/  HFMA2 R0, -RZ, RZ, 0.96630859375, -0.0022525787353515625 ;  /* 0x3bbb989dff007431 */ /* 0x000fe400000001ff */
[----:B------:R-:W-:Y:S01]  /*1730*/  FADD R3, R22, R3 ;  /* 0x0000000316037221 */ /* 0x000fe20000000000 */
[----:B------:R-:W-:Y:S01]  /*1740*/  MOV R5, 0x437c0000 ;  /* 0x437c000000057802 */ /* 0x000fe20000000f00 */
[----:B------:R-:W-:Y:S02]  /*1750*/  IMAD.MOV.U32 R9, RZ, RZ, R31 ;  /* 0x000000ffff097224 */ /* 0x000fe400078e001f */
[----:B------:R-:W-:-:S04]  /*1760*/  FFMA.SAT R0, R3, R0, 0.5 ;  /* 0x3f00000003007423 */ /* 0x000fc80000002000 */
[----:B------:R-:W-:-:S04]  /*1770*/  FFMA.RM R0, R0, R5, 12582913 ;  /* 0x4b40000100007423 */ /* 0x000fc80000004005 */
[----:B------:R-:W-:-:S04]  /*1780*/  FADD R2, R0, -12583039 ;  /* 0xcb40007f00027421 */ /* 0x000fc80000000000 */
[----:B------:R-:W-:-:S04]  /*1790*/  FFMA R2, R3, 1.4426950216293334961, -R2 ;  /* 0x3fb8aa3b03027823 */ /* 0x000fc80000000802 */
[----:B------:R-:W-:Y:S01]  /*17a0*/  FFMA R2, R3, 1.925963033500011079e-08, R2 ;  /* 0x32a5706003027823 */ /* 0x000fe20000000002 */
[----:B------:R-:W-:-:S05]  /*17b0*/  SHF.L.U32 R3, R0, 0x17, RZ ;  /* 0x0000001700037819 */ /* 0x000fca00000006ff */
[----:B------:R-:W0:Y:S02]  /*17c0*/  MUFU.EX2 R2, R2 ;  /* 0x0000000200027308 */ /* 0x000e240000000800 */
[----:B0-----:R-:W-:-:S04]  /*17d0*/  FMUL R0, R2, R3 ;  /* 0x0000000302007220 */ /* 0x001fc80000400000 */
[----:B------:R-:W-:Y:S01]  /*17e0*/  FMUL R8, R0, 0.5 ;  /* 0x3f00000000087820 */ /* 0x000fe20000400000 */
[----:B------:R-:W-:-:S07]  /*17f0*/  FMUL R7, R33, R0 ;  /* 0x0000000021077220 */ /* 0x000fce0000400000 */
.L_x_238:
[----:B------:R-:W0:Y:S01]  /*1800*/  LDC R4, c[0x0][0x3b0] ;  /* 0x0000ec00ff047b82 */ /* 0x000e220000000800 */
[----:B------:R-:W-:Y:S01]  /*1810*/  MOV R3, 0x3d088889 ;  /* 0x3d08888900037802 */ /* 0x000fe20000000f00 */
[----:B------:R-:W-:Y:S01]  /*1820*/  BSSY.RECONVERGENT B4, `(.L_x_155) ;  /* 0x000000f000047945 */ /* 0x000fe20003800200 */
[----:B------:R-:W-:Y:S02]  /*1830*/  MOV R2, 0x41f00000 ;  /* 0x41f0000000027802 */ /* 0x000fe40000000f00 */
[----:B------:R-:W-:-:S03]  /*1840*/  I2FP.F32.U32 R0, R9 ;  /* 0x0000000900007245 */ /* 0x000fc60000201000 */
[----:B------:R-:W-:Y:S01]  /*1850*/  FFMA R2, R3, -R2, 1 ;  /* 0x3f80000003027423 */ /* 0x000fe20000000802 */
[----:B------:R-:W1:Y:S03]  /*1860*/  FCHK P0, R0, 30 ;  /* 0x41f0000000007902 */ /* 0x000e660000000000 */
[----:B------:R-:W-:-:S04]  /*1870*/  FFMA R3, R2, R3, 0.033333335071802139282 ;  /* 0x3d08888902037423 */ /* 0x000fc80000000003 */
[----:B------:R-:W-:-:S04]  /*1880*/  FFMA R6, R0, R3, RZ ;  /* 0x0000000300067223 */ /* 0x000fc800000000ff */
[----:B------:R-:W-:Y:S01]  /*1890*/  FFMA R2, R6, -30, R0 ;  /* 0xc1f0000006027823 */ /* 0x000fe20000000000 */
[----:B0-----:R-:W-:-:S03]  /*18a0*/  ISETP.GE.U32.AND P2, PT, R4, 0x4, PT ;  /* 0x000000040400780c */ /* 0x001fc60003f46070 */
[----:B------:R-:W-:Y:S01]  /*18b0*/  FFMA R6, R3, R2, R6 ;  /* 0x0000000203067223 */ /* 0x000fe20000000006 */
[----:B-1----:R-:W-:Y:S09]  /*18c0*/  @!P0 BRA `(.L_x_156) ;  /* 0x0000000000108947 */ /* 0x002ff20003800000 */
[----:B------:R-:W-:Y:S01]  /*18d0*/  HFMA2 R41, -RZ, RZ, 2.96875, 0 ;  /* 0x41f00000ff297431 */ /* 0x000fe200000001ff */
[----:B------:R-:W-:-:S07]  /*18e0*/  MOV R12, 0x1900 ;  /* 0x00001900000c7802 */ /* 0x000fce0000000f00 */
[----:B------:R-:W-:Y:S05]  /*18f0*/  CALL.REL.NOINC `($__internal_3_$__cuda_sm3x_div_rn_noftz_f32_slowpath) ;  /* 0x0000003000387944 */ /* 0x000fea0003c00000 */
[----:B------:R-:W-:-:S07]  /*1900*/  IMAD.MOV.U32 R6, RZ, RZ, R0 ;  /* 0x000000ffff067224 */ /* 0x000fce00078e0000 */
.L_x_156:
[----:B------:R-:W-:Y:S05]  /*1910*/  BSYNC.RECONVERGENT B4 ;  /* 0x0000000000047941 */ /* 0x000fea0003800200 */
.L_x_155:
[----:B------:R-:W-:Y:S02]  /*1920*/  CS2R R2, SRZ ;  /* 0x0000000000027805 */ /* 0x000fe4000001ff00 */
[----:B------:R-:W-:Y:S01]  /*1930*/  MOV R15, RZ ;  /* 0x000000ff000f7202 */ /* 0x000fe20000000f00 */
[----:B------:R-:W-:Y:S06]  /*1940*/  @!P2 BRA `(.L_x_157) ;  /* 0x0000000800f0a947 */ /* 0x000fec0003800000 */
[----:B------:R-:W0:Y:S01]  /*1950*/  S2UR UR5, SR_CgaCtaId ;  /* 0x00000000000579c3 */ /* 0x000e220000008800 */
[----:B------:R-:W-:Y:S01]  /*1960*/  UMOV UR4, 0x400 ;  /* 0x0000040000047882 */ /* 0x000fe20000000000 */
[----:B------:R-:W-:Y:S01]  /*1970*/  HFMA2 R3, -RZ, RZ, 0, 0 ;  /* 0x00000000ff037431 */ /* 0x000fe200000001ff */
[----:B------:R-:W-:Y:S01]  /*1980*/  BSSY.RECONVERGENT B4, `(.L_x_158) ;  /* 0x00000b7000047945 */ /* 0x000fe20003800200 */
[----:B------:R-:W-:Y:S01]  /*1990*/  MOV R14, R10 ;  /* 0x0000000a000e7202 */ /* 0x000fe20000000f00 */
[----:B0-----:R-:W-:-:S06]  /*19a0*/  ULEA UR4, UR5, UR4, 0x18 ;  /* 0x0000000405047291 */ /* 0x001fcc000f8ec0ff */
[----:B------:R-:W-:-:S07]  /*19b0*/  IMAD.U32 R15, RZ, RZ, UR4 ;  /* 0x00000004ff0f7e24 */ /* 0x000fce000f8e00ff */
.L_x_187:
[----:B------:R-:W0:Y:S01]  /*19c0*/  LDS R5, [R15] ;  /* 0x000000000f057984 */ /* 0x000e220000000800 */
[----:B------:R-:W1:Y:S01]  /*19d0*/  LDC R4, c[0x0][0x3b0] ;  /* 0x0000ec00ff047b82 */ /* 0x000e620000000800 */
[----:B------:R-:W-:Y:S01]  /*19e0*/  IADD3 R14, PT, PT, R14, 0x4, RZ ;  /* 0x000000040e0e7810 */ /* 0x000fe20007ffe0ff */
[----:B------:R-:W-:Y:S03]  /*19f0*/  BSSY.RECONVERGENT B5, `(.L_x_159) ;  /* 0x000002c000057945 */ /* 0x000fe60003800200 */
[----:B------:R-:W-:Y:S02]  /*1a00*/  ISETP.NE.AND P3, PT, R14, RZ, PT ;  /* 0x000000ff0e00720c */ /* 0x000fe40003f65270 */
[----:B-1----:R-:W-:Y:S01]  /*1a10*/  LEA R13, R4, R15, 0x2 ;  /* 0x0000000f040d7211 */ /* 0x002fe200078e10ff */
[----:B0-----:R-:W-:-:S04]  /*1a20*/  FADD R5, R5, -R6 ;  /* 0x8000000605057221 */ /* 0x001fc80000000000 */
[----:B------:R-:W-:-:S04]  /*1a30*/  FADD R0, R5, 0.5 ;  /* 0x3f00000005007421 */ /* 0x000fc80000000000 */
[----:B------:R-:W0:Y:S02]  /*1a40*/  FRND.FLOOR R5, R0 ;  /* 0x0000000000057307 */ /* 0x000e240000205000 */
[----:B0-----:R-:W-:-:S04]  /*1a50*/  FADD R5, R0, -R5 ;  /* 0x8000000500057221 */ /* 0x001fc80000000000 */
[----:B------:R-:W-:-:S05]  /*1a60*/  FADD R5, R5, -0.5 ;  /* 0xbf00000005057421 */ /* 0x000fca0000000000 */
[----:B------:R-:W-:Y:S02]  /*1a70*/  FSETP.GEU.AND P0, PT, |R5|, R8, PT ;  /* 0x000000080500720b */ /* 0x000fe40003f0e200 */
[----:B------:R-:W-:-:S11]  /*1a80*/  LEA R5, R4, R15, 0x3 ;  /* 0x0000000f04057211 */ /* 0x000fd600078e18ff */
        /* <DEDUP_REMOVED lines=16> */
[----:B------:R-:W-:Y:S05]  /*1b90*/  CALL.REL.NOINC `($__internal_3_$__cuda_sm3x_div_rn_noftz_f32_slowpath) ;  /* 0x0000002c00907944 */ /* 0x000fea0003c00000 */
[----:B------:R-:W-:-:S07]  /*1ba0*/  MOV R25, R0 ;  /* 0x0000000000197202 */ /* 0x000fce0000000f00 */
.L_x_162:
[----:B------:R-:W-:Y:S05]  /*1bb0*/  BSYNC.RECONVERGENT B6 ;  /* 0x0000000000067941 */ /* 0x000fea0003800200 */
.L_x_161:
[----:B------:R-:W-:Y:S01]  /*1bc0*/  IADD3 R0, PT, PT, R4, 0x1800000, RZ ;  /* 0x0180000004007810 */ /* 0x000fe20007ffe0ff */
[----:B------:R-:W-:Y:S01]  /*1bd0*/  BSSY.RECONVERGENT B1, `(.L_x_163) ;  /* 0x000000c000017945 */ /* 0x000fe20003800200 */
[----:B------:R-:W-:Y:S02]  /*1be0*/  FADD R2, R2, R25 ;  /* 0x0000001902027221 */ /* 0x000fe40000000000 */
[----:B------:R-:W-:-:S04]  /*1bf0*/  LOP3.LUT R0, R0, 0x7f800000, RZ, 0xc0, !PT ;  /* 0x7f80000000007812 */ /* 0x000fc800078ec0ff */
[----:B------:R-:W-:-:S13]  /*1c00*/  ISETP.GT.U32.AND P0, PT, R0, 0x1ffffff, PT ;  /* 0x01ffffff0000780c */ /* 0x000fda0003f04070 */
[----:B------:R-:W-:Y:S05]  /*1c10*/  @P0 BRA `(.L_x_164) ;  /* 0x00000000000c0947 */ /* 0x000fea0003800000 */
[----:B------:R-:W-:-:S07]  /*1c20*/  MOV R24, 0x1c40 ;  /* 0x00001c4000187802 */ /* 0x000fce0000000f00 */
[----:B------:R-:W-:Y:S05]  /*1c30*/  CALL.REL.NOINC `($__internal_2_$__cuda_sm20_rcp_rn_f32_slowpath) ;  /* 0x0000002800947944 */ /* 0x000fea0003c00000 */
[----:B------:R-:W-:Y:S05]  /*1c40*/  BRA `(.L_x_165) ;  /* 0x0000000000107947 */ /* 0x000fea0003800000 */
.L_x_164:
[----:B------:R-:W0:Y:S02]  /*1c50*/  MUFU.RCP R25, R4 ;  /* 0x0000000400197308 */ /* 0x000e240000001000 */
[----:B0-----:R-:W-:-:S04]  /*1c60*/  FFMA R0, R4, R25, -1 ;  /* 0xbf80000004007423 */ /* 0x001fc80000000019 */
[----:B------:R-:W-:-:S04]  /*1c70*/  FADD.FTZ R0, -R0, -RZ ;  /* 0x800000ff00007221 */ /* 0x000fc80000010100 */
[----:B------:R-:W-:-:S07]  /*1c80*/  FFMA R0, R25, R0, R25 ;  /* 0x0000000019007223 */ /* 0x000fce0000000019 */
.L_x_165:
[----:B------:R-:W-:Y:S05]  /*1c90*/  BSYNC.RECONVERGENT B1 ;  /* 0x0000000000017941 */ /* 0x000fea0003800200 */
.L_x_163:
[----:B------:R-:W-:-:S07]  /*1ca0*/  FADD R3, R3, R0 ;  /* 0x0000000003037221 */ /* 0x000fce0000000000 */
.L_x_160:
[----:B------:R-:W-:Y:S05]  /*1cb0*/  BSYNC.RECONVERGENT B5 ;  /* 0x0000000000057941 */ /* 0x000fea0003800200 */
.L_x_159:
        /* <DEDUP_REMOVED lines=26> */
.L_x_169:
[----:B------:R-:W-:Y:S05]  /*1e60*/  BSYNC.RECONVERGENT B6 ;  /* 0x0000000000067941 */ /* 0x000fea0003800200 */
.L_x_168:
        /* <DEDUP_REMOVED lines=9> */
.L_x_171:
[----:B------:R-:W0:Y:S02]  /*1f00*/  MUFU.RCP R25, R4 ;  /* 0x0000000400197308 */ /* 0x000e240000001000 */
[----:B0-----:R-:W-:-:S04]  /*1f10*/  FFMA R0, R4, R25, -1 ;  /* 0xbf80000004007423 */ /* 0x001fc80000000019 */
[----:B------:R-:W-:-:S04]  /*1f20*/  FADD.FTZ R0, -R0, -RZ ;  /* 0x800000ff00007221 */ /* 0x000fc80000010100 */
[----:B------:R-:W-:-:S07]  /*1f30*/  FFMA R0, R25, R0, R25 ;  /* 0x0000000019007223 */ /* 0x000fce0000000019 */
.L_x_172:
[----:B------:R-:W-:Y:S05]  /*1f40*/  BSYNC.RECONVERGENT B1 ;  /* 0x0000000000017941 */ /* 0x000fea0003800200 */
.L_x_170:
[----:B------:R-:W-:-:S07]  /*1f50*/  FADD R3, R3, R0 ;  /* 0x0000000003037221 */ /* 0x000fce0000000000 */
.L_x_167:
[----:B------:R-:W-:Y:S05]  /*1f60*/  BSYNC.RECONVERGENT B5 ;  /* 0x0000000000057941 */ /* 0x000fea0003800200 */
.L_x_166:
        /* <DEDUP_REMOVED lines=25> */
[----:B------:R-:W-:-:S07]  /*2100*/  MOV R25, R0 ;  /* 0x0000000000197202 */ /* 0x000fce0000000f00 */
.L_x_176:
[----:B------:R-:W-:Y:S05]  /*2110*/  BSYNC.RECONVERGENT B6 ;  /* 0x0000000000067941 */ /* 0x000fea0003800200 */
.L_x_175:
[----:B------:R-:W-:Y:S01]  /*2120*/  VIADD R0, R4, 0x1800000 ;  /* 0x0180000004007836 */ /* 0x000fe20000000000 */
[----:B------:R-:W-:Y:S01]  /*2130*/  BSSY.RECONVERGENT B1, `(.L_x_177) ;  /* 0x000000c000017945 */ /* 0x000fe20003800200 */
[----:B------:R-:W-:-:S03]  /*2140*/  FADD R2, R2, R25 ;  /* 0x0000001902027221 */ /* 0x000fc60000000000 */
[----:B------:R-:W-:-:S04]  /*2150*/  LOP3.LUT R0, R0, 0x7f800000, RZ, 0xc0, !PT ;  /* 0x7f80000000007812 */ /* 0x000fc800078ec0ff */
[----:B------:R-:W-:-:S13]  /*2160*/  ISETP.GT.U32.AND P0, PT, R0, 0x1ffffff, PT ;  /* 0x01ffffff0000780c */ /* 0x000fda0003f04070 */
[----:B------:R-:W-:Y:S05]  /*2170*/  @P0 BRA `(.L_x_178) ;  /* 0x00000000000c0947 */ /* 0x000fea0003800000 */
[----:B------:R-:W-:-:S07]  /*2180*/  MOV R24, 0x21a0 ;  /* 0x000021a000187802 */ /* 0x000fce0000000f00 */
[----:B------:R-:W-:Y:S05]  /*2190*/  CALL.REL.NOINC `($__internal_2_$__cuda_sm20_rcp_rn_f32_slowpath) ;  /* 0x00000024003c7944 */ /* 0x000fea0003c00000 */
[----:B------:R-:W-:Y:S05]  /*21a0*/  BRA `(.L_x_179) ;  /* 0x0000000000107947 */ /* 0x000fea0003800000 */
.L_x_178:
[----:B------:R-:W0:Y:S02]  /*21b0*/  MUFU.RCP R25, R4 ;  /* 0x0000000400197308 */ /* 0x000e240000001000 */
[----:B0-----:R-:W-:-:S04]  /*21c0*/  FFMA R0, R4, R25, -1 ;  /* 0xbf80000004007423 */ /* 0x001fc80000000019 */
[----:B------:R-:W-:-:S04]  /*21d0*/  FADD.FTZ R0, -R0, -RZ ;  /* 0x800000ff00007221 */ /* 0x000fc80000010100 */
[----:B------:R-:W-:-:S07]  /*21e0*/  FFMA R0, R25, R0, R25 ;  /* 0x0000000019007223 */ /* 0x000fce0000000019 */
.L_x_179:
[----:B------:R-:W-:Y:S05]  /*21f0*/  BSYNC.RECONVERGENT B1 ;  /* 0x0000000000017941 */ /* 0x000fea0003800200 */
.L_x_177:
[----:B------:R-:W-:-:S07]  /*2200*/  FADD R3, R3, R0 ;  /* 0x0000000003037221 */ /* 0x000fce0000000000 */
.L_x_174:
[----:B------:R-:W-:Y:S05]  /*2210*/  BSYNC.RECONVERGENT B5 ;  /* 0x0000000000057941 */ /* 0x000fea0003800200 */
.L_x_173:
        /* <DEDUP_REMOVED lines=26> */
.L_x_183:
[----:B------:R-:W-:Y:S05]  /*23c0*/  BSYNC.RECONVERGENT B6 ;  /* 0x0000000000067941 */ /* 0x000fea0003800200 */
.L_x_182:
        /* <DEDUP_REMOVED lines=9> */
.L_x_185:
[----:B------:R-:W0:Y:S02]  /*2460*/  MUFU.RCP R5, R4 ;  /* 0x0000000400057308 */ /* 0x000e240000001000 */
[----:B0-----:R-:W-:-:S04]  /*2470*/  FFMA R0, R4, R5, -1 ;  /* 0xbf80000004007423 */ /* 0x001fc80000000005 */
[----:B------:R-:W-:-:S04]  /*2480*/  FADD.FTZ R0, -R0, -RZ ;  /* 0x800000ff00007221 */ /* 0x000fc80000010100 */
[----:B------:R-:W-:-:S07]  /*2490*/  FFMA R0, R5, R0, R5 ;  /* 0x0000000005007223 */ /* 0x000fce0000000005 */
.L_x_186:
[----:B------:R-:W-:Y:S05]  /*24a0*/  BSYNC.RECONVERGENT B1 ;  /* 0x0000000000017941 */ /* 0x000fea0003800200 */
.L_x_184:
[----:B------:R-:W-:-:S07]  /*24b0*/  FADD R3, R3, R0 ;  /* 0x0000000003037221 */ /* 0x000fce0000000000 */
.L_x_181:
[----:B------:R-:W-:Y:S05]  /*24c0*/  BSYNC.RECONVERGENT B5 ;  /* 0x0000000000057941 */ /* 0x000fea0003800200 */
.L_x_180:
[----:B------:R-:W-:Y:S01]  /*24d0*/  VIADD R15, R15, 0x10 ;  /* 0x000000100f0f7836 */ /* 0x000fe20000000000 */
[----:B------:R-:W-:Y:S06]  /*24e0*/  @P3 BRA `(.L_x_187) ;  /* 0xfffffff400343947 */ /* 0x000fec000383ffff */
[----:B------:R-:W-:Y:S05]  /*24f0*/  BSYNC.RECONVERGENT B4 ;  /* 0x0000000000047941 */ /* 0x000fea0003800200 */
.L_x_158:
[----:B------:R-:W-:-:S07]  /*2500*/  MOV R15, R20 ;  /* 0x00000014000f7202 */ /* 0x000fce0000000f00 */
.L_x_157:
        /* <DEDUP_REMOVED lines=19> */
[----:B------:R-:W-:Y:S02]  /*2640*/  FSETP.GEU.AND P0, PT, |R5|, R8, PT ;  /* 0x000000080500720b */ /* 0x000fe40003f0e200 */
[----:B-1----:R-:W-:-:S11]  /*2650*/  LEA R5, R25, R14, 0x3 ;  /* 0x0000000e19057211 */ /* 0x002fd600078e18ff */
        /* <DEDUP_REMOVED lines=18> */
.L_x_195:
[----:B------:R-:W-:Y:S05]  /*2780*/  BSYNC.RECONVERGENT B7 ;  /* 0x0000000000077941 */ /* 0x000fea0003800200 */
.L_x_194:
        /* <DEDUP_REMOVED lines=9> */
.L_x_197:
[----:B------:R-:W0:Y:S02]  /*2820*/  MUFU.RCP R25, R4 ;  /* 0x0000000400197308 */ /* 0x000e240000001000 */
[----:B0-----:R-:W-:-:S04]  /*2830*/  FFMA R0, R4, R25, -1 ;  /* 0xbf80000004007423 */ /* 0x001fc80000000019 */
[----:B------:R-:W-:-:S04]  /*2840*/  FADD.FTZ R0, -R0, -RZ ;  /* 0x800000ff00007221 */ /* 0x000fc80000010100 */
[----:B------:R-:W-:-:S07]  /*2850*/  FFMA R0, R25, R0, R25 ;  /* 0x0000000019007223 */ /* 0x000fce0000000019 */
.L_x_198:
[----:B------:R-:W-:Y:S05]  /*2860*/  BSYNC.RECONVERGENT B1 ;  /* 0x0000000000017941 */ /* 0x000fea0003800200 */
.L_x_196:
[----:B------:R-:W-:-:S07]  /*2870*/  FADD R3, R3, R0 ;  /* 0x0000000003037221 */ /* 0x000fce0000000000 */
.L_x_193:
[----:B------:R-:W-:Y:S05]  /*2880*/  BSYNC.RECONVERGENT B6 ;  /* 0x0000000000067941 */ /* 0x000fea0003800200 */
.L_x_192:
        /* <DEDUP_REMOVED lines=26> */
.L_x_202:
[----:B------:R-:W-:Y:S05]  /*2a30*/  BSYNC.RECONVERGENT B7 ;  /* 0x0000000000077941 */ /* 0x000fea0003800200 */
.L_x_201:
        /* <DEDUP_REMOVED lines=9> */
.L_x_204:
[----:B------:R-:W0:Y:S02]  /*2ad0*/  MUFU.RCP R5, R4 ;  /* 0x0000000400057308 */ /* 0x000e240000001000 */
[----:B0-----:R-:W-:-:S04]  /*2ae0*/  FFMA R0, R4, R5, -1 ;  /* 0xbf80000004007423 */ /* 0x001fc80000000005 */
[----:B------:R-:W-:-:S04]  /*2af0*/  FADD.FTZ R0, -R0, -RZ ;  /* 0x800000ff00007221 */ /* 0x000fc80000010100 */
[----:B------:R-:W-:-:S07]  /*2b00*/  FFMA R0, R5, R0, R5 ;  /* 0x0000000005007223 */ /* 0x000fce0000000005 */
.L_x_205:
[----:B------:R-:W-:Y:S05]  /*2b10*/  BSYNC.RECONVERGENT B1 ;  /* 0x0000000000017941 */ /* 0x000fea0003800200 */
.L_x_203:
[----:B------:R-:W-:-:S07]  /*2b20*/  FADD R3, R3, R0 ;  /* 0x0000000003037221 */ /* 0x000fce0000000000 */
.L_x_200:
[----:B------:R-:W-:Y:S05]  /*2b30*/  BSYNC.RECONVERGENT B6 ;  /* 0x0000000000067941 */ /* 0x000fea0003800200 */
.L_x_199:
[----:B------:R-:W-:-:S07]  /*2b40*/  IADD3 R15, PT, PT, R15, 0x2, RZ ;  /* 0x000000020f0f7810 */ /* 0x000fce0007ffe0ff */
.L_x_191:
[----:B------:R-:W-:Y:S05]  /*2b50*/  BSYNC.RECONVERGENT B4 ;  /* 0x0000000000047941 */ /* 0x000fea0003800200 */
.L_x_190:
        /* <DEDUP_REMOVED lines=15> */
[----:B------:R-:W-:Y:S01]  /*2c50*/  IMAD R12, R15, 0x4, R30 ;  /* 0x000000040f0c7824 */ /* 0x000fe200078e021e */
[----:B------:R-:W-:Y:S04]  /*2c60*/  BSSY.RECONVERGENT B4, `(.L_x_206) ;  /* 0x0000012000047945 */ /* 0x000fe80003800200 */
[----:B------:R-:W1:Y:S01]  /*2c70*/  LDS R0, [R12] ;  /* 0x000000000c007984 */ /* 0x000e620000000800 */
[----:B0-----:R-:W-:-:S06]  /*2c80*/  LEA R5, R5, R4, 0x3 ;  /* 0x0000000405057211 */ /* 0x001fcc00078e18ff */
[----:B------:R-:W0:Y:S01]  /*2c90*/  LDS R5, [R5] ;  /* 0x0000000005057984 */ /* 0x000e220000000800 */
[----:B-1----:R-:W-:Y:S01]  /*2ca0*/  FADD R0, -R0, 1 ;  /* 0x3f80000000007421 */ /* 0x002fe20000000100 */
[----:B0-----:R-:W-:-:S04]  /*2cb0*/  FFMA R4, R5, R5, 1.00000001335143196e-10 ;  /* 0x2edbe6ff05047423 */ /* 0x001fc80000000005 */
[----:B------:R-:W0:Y:S08]  /*2cc0*/  MUFU.RCP R13, R4 ;  /* 0x00000004000d7308 */ /* 0x000e300000001000 */
        /* <DEDUP_REMOVED lines=11> */
.L_x_207:
[----:B------:R-:W-:Y:S05]  /*2d80*/  BSYNC.RECONVERGENT B4 ;  /* 0x0000000000047941 */ /* 0x000fea0003800200 */
.L_x_206:
        /* <DEDUP_REMOVED lines=9> */
.L_x_209:
[----:B------:R-:W0:Y:S02]  /*2e20*/  MUFU.RCP R5, R4 ;  /* 0x0000000400057308 */ /* 0x000e240000001000 */
[----:B0-----:R-:W-:-:S04]  /*2e30*/  FFMA R0, R4, R5, -1 ;  /* 0xbf80000004007423 */ /* 0x001fc80000000005 */
[----:B------:R-:W-:-:S04]  /*2e40*/  FADD.FTZ R0, -R0, -RZ ;  /* 0x800000ff00007221 */ /* 0x000fc80000010100 */
[----:B------:R-:W-:-:S07]  /*2e50*/  FFMA R0, R5, R0, R5 ;  /* 0x0000000005007223 */ /* 0x000fce0000000005 */
.L_x_210:
[----:B------:R-:W-:Y:S05]  /*2e60*/  BSYNC.RECONVERGENT B1 ;  /* 0x0000000000017941 */ /* 0x000fea0003800200 */
.L_x_208:
[----:B------:R-:W-:-:S07]  /*2e70*/  FADD R3, R3, R0 ;  /* 0x0000000003037221 */ /* 0x000fce0000000000 */
.L_x_189:
[----:B------:R-:W-:Y:S05]  /*2e80*/  BSYNC.RECONVERGENT B5 ;  /* 0x0000000000057941 */ /* 0x000fea0003800200 */
.L_x_188:
        /* <DEDUP_REMOVED lines=16> */
[----:B------:R-:W-:Y:S05]  /*2f90*/  CALL.REL.NOINC `($__internal_3_$__cuda_sm3x_div_rn_noftz_f32_slowpath) ;  /* 0x0000001800907944 */ /* 0x000fea0003c00000 */
.L_x_214:
[----:B------:R-:W-:Y:S05]  /*2fa0*/  BSYNC.RECONVERGENT B5 ;  /* 0x0000000000057941 */ /* 0x000fea0003800200 */
.L_x_213:
[----:B------:R-:W-:-:S04]  /*2fb0*/  FSETP.GEU.AND P0, PT, R0, RZ, PT ;  /* 0x000000ff0000720b */ /* 0x000fc80003f0e000 */
[----:B------:R-:W-:-:S04]  /*2fc0*/  FSEL R0, R0, RZ, P0 ;  /* 0x000000ff00007208 */ /* 0x000fc80000000000 */
[----:B------:R-:W-:-:S07]  /*2fd0*/  FMNMX.NAN R5, R0, 1, PT ;  /* 0x3f80000000057809 */ /* 0x000fce0003820000 */
.L_x_212:
[----:B------:R-:W-:Y:S05]  /*2fe0*/  BSYNC.RECONVERGENT B4 ;  /* 0x0000000000047941 */ /* 0x000fea0003800200 */
.L_x_211:
        /* <DEDUP_REMOVED lines=9> */
[----:B------:R-:W-:Y:S02]  /*3080*/  MOV R37, RZ ;  /* 0x000000ff00257202 */ /* 0x000fe40000000f00 */
[----:B------:R-:W-:-:S07]  /*3090*/  MOV R3, RZ ;  /* 0x000000ff00037202 */ /* 0x000fce0000000f00 */
.L_x_227:
[----:B------:R-:W0:Y:S01]  /*30a0*/  S2UR UR5, SR_CgaCtaId ;  /* 0x00000000000579c3 */ /* 0x000e220000008800 */
[----:B------:R-:W-:Y:S01]  /*30b0*/  UMOV UR4, 0x400 ;  /* 0x0000040000047882 */ /* 0x000fe20000000000 */
[----:B------:R-:W-:Y:S01]  /*30c0*/  IMAD R2, R3, 0x4, R30 ;  /* 0x0000000403027824 */ /* 0x000fe200078e021e */
        /* <DEDUP_REMOVED lines=29> */
[----:B------:R-:W-:Y:S05]  /*32a0*/  CALL.REL.NOINC `($__internal_3_$__cuda_sm3x_div_rn_noftz_f32_slowpath) ;  /* 0x0000001400cc7944 */ /* 0x000fea0003c00000 */
[----:B------:R-:W-:-:S07]  /*32b0*/  MOV R12, R0 ;  /* 0x00000000000c7202 */ /* 0x000fce0000000f00 */
.L_x_220:
[----:B------:R-:W-:Y:S05]  /*32c0*/  BSYNC.RECONVERGENT B6 ;  /* 0x0000000000067941 */ /* 0x000fea0003800200 */
.L_x_219:
[----:B------:R-:W-:Y:S01]  /*32d0*/  FADD R13, R13, -R6 ;  /* 0x800000060d0d7221 */ /* 0x000fe20000000000 */
[----:B------:R-:W0:Y:S01]  /*32e0*/  LDS R39, [R2+0x4] ;  /* 0x0000040002277984 */ /* 0x000e220000000800 */
[----:B------:R-:W-:Y:S01]  /*32f0*/  FFMA R41, R25, R25, 1.00000001335143196e-10 ;  /* 0x2edbe6ff19297423 */ /* 0x000fe20000000019 */
[----:B------:R-:W-:Y:S01]  /*3300*/  BSSY.RECONVERGENT B6, `(.L_x_221) ;  /* 0x0000015000067945 */ /* 0x000fe20003800200 */
[----:B------:R-:W-:Y:S01]  /*3310*/  FADD R13, R13, 0.5 ;  /* 0x3f0000000d0d7421 */ /* 0x000fe20000000000 */
[----:B------:R-:W-:Y:S01]  /*3320*/  FADD R37, R12, R37 ;  /* 0x000000250c257221 */ /* 0x000fe20000000000 */
[----:B------:R-:W-:Y:S08]  /*3330*/  MUFU.RCP R24, R41 ;  /* 0x0000002900187308 */ /* 0x000ff00000001000 */
[----:B------:R-:W1:Y:S02]  /*3340*/  FRND.FLOOR R0, R13 ;  /* 0x0000000d00007307 */ /* 0x000e640000205000 */
[----:B-1----:R-:W-:-:S04]  /*3350*/  FADD R0, R13, -R0 ;  /* 0x800000000d007221 */ /* 0x002fc80000000000 */
[----:B------:R-:W-:-:S05]  /*3360*/  FADD R25, R0, -0.5 ;  /* 0xbf00000000197421 */ /* 0x000fca0000000000 */
[----:B------:R-:W-:Y:S01]  /*3370*/  FSETP.GEU.AND P0, PT, |R25|, R8, PT ;  /* 0x000000081900720b */ /* 0x000fe20003f0e200 */
[----:B------:R-:W-:-:S03]  /*3380*/  FFMA R25, -R41, R24, 1 ;  /* 0x3f80000029197423 */ /* 0x000fc60000000118 */
[----:B------:R-:W-:Y:S01]  /*3390*/  FSEL R0, R4, 1, !P0 ;  /* 0x3f80000004007808 */ /* 0x000fe20004000000 */
[----:B------:R-:W-:-:S04]  /*33a0*/  FFMA R25, R24, R25, R24 ;  /* 0x0000001918197223 */ /* 0x000fc80000000018 */
        /* <DEDUP_REMOVED lines=10> */
.L_x_222:
[----:B------:R-:W-:Y:S05]  /*3450*/  BSYNC.RECONVERGENT B6 ;  /* 0x0000000000067941 */ /* 0x000fea0003800200 */
.L_x_221:
        /* <DEDUP_REMOVED lines=22> */
[----:B------:R-:W-:-:S07]  /*35c0*/  MOV R12, 0x35e0 ;  /* 0x000035e0000c7802 */ /* 0x000fce0000000f00 */
[----:B------:R-:W-:Y:S05]  /*35d0*/  CALL.REL.NOINC `($__internal_3_$__cuda_sm3x_div_rn_noftz_f32_slowpath) ;  /* 0x0000001400007944 */ /* 0x000fea0003c00000 */
[----:B------:R-:W-:-:S07]  /*35e0*/  IMAD.MOV.U32 R12, RZ, RZ, R0 ;  /* 0x000000ffff0c7224 */ /* 0x000fce00078e0000 */
.L_x_224:
[----:B------:R-:W-:Y:S05]  /*35f0*/  BSYNC.RECONVERGENT B6 ;  /* 0x0000000000067941 */ /* 0x000fea0003800200 */
.L_x_223:
        /* <DEDUP_REMOVED lines=24> */
.L_x_226:
[----:B------:R-:W-:Y:S05]  /*3780*/  BSYNC.RECONVERGENT B6 ;  /* 0x0000000000067941 */ /* 0x000fea0003800200 */
.L_x_225:
[----:B------:R-:W-:Y:S01]  /*3790*/  FADD R37, R37, R2 ;  /* 0x0000000225257221 */ /* 0x000fe20000000000 */
[----:B------:R-:W-:Y:S06]  /*37a0*/  @P2 BRA `(.L_x_227) ;  /* 0xfffffff8003c2947 */ /* 0x000fec000383ffff */
[----:B------:R-:W-:Y:S05]  /*37b0*/  BSYNC.RECONVERGENT B5 ;  /* 0x0000000000057941 */ /* 0x000fea0003800200 */
.L_x_218:
[----:B------:R-:W-:-:S07]  /*37c0*/  MOV R15, R20 ;  /* 0x00000014000f7202 */ /* 0x000fce0000000f00 */
.L_x_217:
        /* <DEDUP_REMOVED lines=37> */
.L_x_233:
[----:B------:R-:W-:Y:S05]  /*3a20*/  BSYNC.RECONVERGENT B7 ;  /* 0x0000000000077941 */ /* 0x000fea0003800200 */
.L_x_232:
        /* <DEDUP_REMOVED lines=26> */
.L_x_235:
[----:B------:R-:W-:Y:S05]  /*3bd0*/  BSYNC.RECONVERGENT B7 ;  /* 0x0000000000077941 */ /* 0x000fea0003800200 */
.L_x_234:
[----:B------:R-:W-:Y:S01]  /*3be0*/  FADD R37, R37, R2 ;  /* 0x0000000225257221 */ /* 0x000fe20000000000 */
[----:B------:R-:W-:-:S07]  /*3bf0*/  IADD3 R15, PT, PT, R15, 0x2, RZ ;  /* 0x000000020f0f7810 */ /* 0x000fce0007ffe0ff */
.L_x_231:
[----:B------:R-:W-:Y:S05]  /*3c00*/  BSYNC.RECONVERGENT B6 ;  /* 0x0000000000067941 */ /* 0x000fea0003800200 */
.L_x_230:
[----:B------:R-:W-:-:S13]  /*3c10*/  ISETP.NE.AND P0, PT, R18, RZ, PT ;  /* 0x000000ff1200720c */ /* 0x000fda0003f05270 */
[----:B------:R-:W-:Y:S05]  /*3c20*/  @!P0 BRA `(.L_x_229) ;  /* 0x0000000000888947 */ /* 0x000fea0003800000 */
[----:B------:R-:W0:Y:S01]  /*3c30*/  S2UR UR5, SR_CgaCtaId ;  /* 0x00000000000579c3 */ /* 0x000e220000008800 */
[----:B------:R-:W-:Y:S01]  /*3c40*/  UMOV UR4, 0x400 ;  /* 0x0000040000047882 */ /* 0x000fe20000000000 */
[----:B------:R-:W-:Y:S01]  /*3c50*/  LEA R12, R15, R30, 0x2 ;  /* 0x0000001e0f0c7211 */ /* 0x000fe200078e10ff */
[----:B------:R-:W-:Y:S05]  /*3c60*/  BSSY.RECONVERGENT B6, `(.L_x_236) ;  /* 0x000001d000067945 */ /* 0x000fea0003800200 */
[----:B------:R-:W1:Y:S01]  /*3c70*/  LDC R13, c[0x0][0x3b0] ;  /* 0x0000ec00ff0d7b82 */ /* 0x000e620000000800 */
[----:B0-----:R-:W-:-:S06]  /*3c80*/  ULEA UR4, UR5, UR4, 0x18 ;  /* 0x0000000405047291 */ /* 0x001fcc000f8ec0ff */
[----:B------:R-:W-:Y:S02]  /*3c90*/  LEA R0, R15, UR4, 0x2 ;  /* 0x000000040f007c11 */ /* 0x000fe4000f8e10ff */
[----:B------:R-:W-:Y:S03]  /*3ca0*/  LDS R15, [R12] ;  /* 0x000000000c0f7984 */ /* 0x000fe60000000800 */
[----:B-1----:R-:W-:Y:S01]  /*3cb0*/  IMAD R14, R13, 0x8, R0 ;  /* 0x000000080d0e7824 */ /* 0x002fe200078e0200 */
        /* <DEDUP_REMOVED lines=23> */
.L_x_237:
[----:B------:R-:W-:Y:S05]  /*3e30*/  BSYNC.RECONVERGENT B6 ;  /* 0x0000000000067941 */ /* 0x000fea0003800200 */
.L_x_236:
[----:B------:R-:W-:-:S07]  /*3e40*/  FADD R37, R37, R2 ;  /* 0x0000000225257221 */ /* 0x000fce0000000000 */
.L_x_229:
[----:B------:R-:W-:Y:S05]  /*3e50*/  BSYNC.RECONVERGENT B5 ;  /* 0x0000000000057941 */ /* 0x000fea0003800200 */
.L_x_228:
[----:B------:R-:W-:-:S13]  /*3e60*/  FSETP.GEU.AND P0, PT, R37, R28, PT ;  /* 0x0000001c2500720b */ /* 0x000fda0003f0e000 */
[----:B------:R-:W-:Y:S01]  /*3e70*/  @!P0 MOV R28, R37 ;  /* 0x00000025001c8202 */ /* 0x000fe20000000f00 */
[----:B------:R-:W-:Y:S01]  /*3e80*/  @!P0 IMAD.MOV.U32 R23, RZ, RZ, R5 ;  /* 0x000000ffff178224 */ /* 0x000fe200078e0005 */
[----:B------:R-:W-:Y:S02]  /*3e90*/  @!P0 MOV R27, R6 ;  /* 0x00000006001b8202 */ /* 0x000fe40000000f00 */
[----:B------:R-:W-:-:S07]  /*3ea0*/  @!P0 MOV R26, R7 ;  /* 0x00000007001a8202 */ /* 0x000fce0000000f00 */
.L_x_216:
[----:B------:R-:W-:Y:S05]  /*3eb0*/  BSYNC.RECONVERGENT B4 ;  /* 0x0000000000047941 */ /* 0x000fea0003800200 */
.L_x_215:
[----:B------:R-:W-:-:S04]  /*3ec0*/  IADD3 R9, PT, PT, R32, R9, RZ ;  /* 0x0000000920097210 */ /* 0x000fc80007ffe0ff */
[----:B------:R-:W-:-:S13]  /*3ed0*/  ISETP.GE.U32.AND P0, PT, R9, 0x1e, PT ;  /* 0x0000001e0900780c */ /* 0x000fda0003f06070 */
[----:B------:R-:W-:Y:S05]  /*3ee0*/  @!P0 BRA `(.L_x_238) ;  /* 0xffffffd800448947 */ /* 0x000fea000383ffff */
.L_x_153:
[----:B------:R-:W-:Y:S05]  /*3ef0*/  BSYNC.RECONVERGENT B2 ;  /* 0x0000000000027941 */ /* 0x000fea0003800200 */
.L_x_152:
[----:B------:R-:W0:Y:S01]  /*3f00*/  LDCU UR4, c[0x0][0x3b8] ;  /* 0x00007700ff0477ac */ /* 0x000e220008000800 */
[----:B------:R-:W-:-:S04]  /*3f10*/  IADD3 R17, PT, PT, R17, 0x1, RZ ;  /* 0x0000000111117810 */ /* 0x000fc80007ffe0ff */
[----:B0-----:R-:W-:-:S13]  /*3f20*/  ISETP.NE.AND P0, PT, R17, UR4, PT ;  /* 0x0000000411007c0c */ /* 0x001fda000bf05270 */
[----:B------:R-:W-:Y:S05]  /*3f30*/  @P0 BRA `(.L_x_239) ;  /* 0xffffffd400b40947 */ /* 0x000fea000383ffff */
.L_x_151:
[----:B------:R-:W-:Y:S05]  /*3f40*/  BSYNC.RECONVERGENT B3 ;  /* 0x0000000000037941 */ /* 0x000fea0003800200 */
.L_x_150:
[----:B----4-:R-:W0:Y:S01]  /*3f50*/  LDC R0, c[0x0][0x3b0] ;  /* 0x0000ec00ff007b82 */ /* 0x010e220000000800 */
[----:B------:R-:W-:Y:S02]  /*3f60*/  ISETP.GE.U32.AND P0, PT, R32, 0x40, PT ;  /* 0x000000402000780c */ /* 0x000fe40003f06070 */
[----:B0-----:R-:W-:-:S04]  /*3f70*/  LEA R29, R0, R29, 0x2 ;  /* 0x0000001d001d7211 */ /* 0x001fc800078e10ff */
[----:B------:R-:W-:Y:S01]  /*3f80*/  LEA R7, R31, R29, 0x2 ;  /* 0x0000001d1f077211 */ /* 0x000fe200078e10ff */
[----:B------:R-:W-:-:S04]  /*3f90*/  IMAD R0, R32, 0x4, R29 ;  /* 0x0000000420007824 */ /* 0x000fc800078e021d */
[----:B------:R0:W-:Y:S01]  /*3fa0*/  STS [R7], R28 ;  /* 0x0000001c07007388 */ /* 0x0001e20000000800 */
[CC--:B-----5:R-:W-:Y:S02]  /*3fb0*/  LEA R2, R32.reuse, R0.reuse, 0x2 ;  /* 0x0000000020027211 */ /* 0x0e0fe400078e10ff */
[C---:B--2---:R-:W-:Y:S02]  /*3fc0*/  LEA R6, R31.reuse, R0, 0x2 ;  /* 0x000000001f067211 */ /* 0x044fe400078e10ff */
[----:B------:R-:W-:Y:S01]  /*3fd0*/  LEA R4, R32, R2, 0x2 ;  /* 0x0000000220047211 */ /* 0x000fe200078e10ff */
[C---:B------:R-:W-:Y:S02]  /*3fe0*/  IMAD R5, R31.reuse, 0x4, R2 ;  /* 0x000000041f057824 */ /* 0x040fe400078e0202 */
[----:B------:R0:W-:Y:S01]  /*3ff0*/  STS [R6], R27 ;  /* 0x0000001b06007388 */ /* 0x0001e20000000800 */
[----:B------:R-:W-:-:S03]  /*4000*/  LEA R3, R31, R4, 0x2 ;  /* 0x000000041f037211 */ /* 0x000fc600078e10ff */
[----:B------:R0:W-:Y:S04]  /*4010*/  STS [R5], R26 ;  /* 0x0000001a05007388 */ /* 0x0001e80000000800 */
[----:B------:R0:W-:Y:S01]  /*4020*/  STS [R3], R23 ;  /* 0x0000001703007388 */ /* 0x0001e20000000800 */
[----:B------:R-:W-:Y:S06]  /*4030*/  BAR.SYNC.DEFER_BLOCKING 0x0 ;  /* 0x0000000000007b1d */ /* 0x000fec0000010000 */
[----:B------:R-:W-:Y:S05]  /*4040*/  @!P0 BRA `(.L_x_240) ;  /* 0x0000000000608947 */ /* 0x000fea0003800000 */
.L_x_243:
[----:B------:R-:W-:Y:S01]  /*4050*/  MOV R13, R32 ;  /* 0x00000020000d7202 */ /* 0x000fe20000000f00 */
[----:B------:R-:W-:Y:S01]  /*4060*/  BSSY.RECONVERGENT B0, `(.L_x_241) ;  /* 0x0000013000007945 */ /* 0x000fe20003800200 */
[----:B------:R-:W-:-:S04]  /*4070*/  SHF.R.U32.HI R32, RZ, 0x1, R32 ;  /* 0x00000001ff207819 */ /* 0x000fc80000011620 */
[----:B------:R-:W-:-:S13]  /*4080*/  ISETP.GE.U32.AND P0, PT, R31, R32, PT ;  /* 0x000000201f00720c */ /* 0x000fda0003f06070 */
[----:B-1----:R-:W-:Y:S05]  /*4090*/  @P0 BRA `(.L_x_242) ;  /* 0x00000000003c0947 */ /* 0x002fea0003800000 */
[----:B------:R-:W-:Y:S01]  /*40a0*/  LEA R8, R32, R7, 0x2 ;  /* 0x0000000720087211 */ /* 0x000fe200078e10ff */
[----:B------:R-:W-:Y:S04]  /*40b0*/  LDS R9, [R7] ;  /* 0x0000000007097984 */ /* 0x000fe80000000800 */
[----:B------:R-:W1:Y:S02]  /*40c0*/  LDS R14, [R8] ;  /* 0x00000000080e7984 */ /* 0x000e640000000800 */
[----:B-1----:R-:W-:-:S13]  /*40d0*/  FSETP.GEU.AND P0, PT, R14, R9, PT ;  /* 0x000000090e00720b */ /* 0x002fda0003f0e000 */
[----:B------:R-:W-:Y:S05]  /*40e0*/  @P0 BRA `(.L_x_242) ;  /* 0x0000000000280947 */ /* 0x000fea0003800000 */
[C---:B------:R-:W-:Y:S01]  /*40f0*/  LEA R8, R32.reuse, R6, 0x2 ;  /* 0x0000000620087211 */ /* 0x040fe200078e10ff */
[----:B------:R-:W-:Y:S01]  /*4100*/  STS [R7], R14 ;  /* 0x0000000e07007388 */ /* 0x000fe20000000800 */
[C---:B------:R-:W-:Y:S01]  /*4110*/  IMAD R10, R32.reuse, 0x4, R5 ;  /* 0x00000004200a7824 */ /* 0x040fe200078e0205 */
[----:B------:R-:W-:Y:S02]  /*4120*/  LEA R11, R32, R3, 0x2 ;  /* 0x00000003200b7211 */ /* 0x000fe400078e10ff */
[----:B------:R-:W1:Y:S04]  /*4130*/  LDS R9, [R8] ;  /* 0x0000000008097984 */ /* 0x000e680000000800 */
[----:B-1----:R-:W-:Y:S04]  /*4140*/  STS [R6], R9 ;  /* 0x0000000906007388 */ /* 0x002fe80000000800 */
[----:B------:R-:W1:Y:S04]  /*4150*/  LDS R10, [R10] ;  /* 0x000000000a0a7984 */ /* 0x000e680000000800 */
[----:B-1----:R-:W-:Y:S04]  /*4160*/  STS [R5], R10 ;  /* 0x0000000a05007388 */ /* 0x002fe80000000800 */
[----:B------:R-:W1:Y:S04]  /*4170*/  LDS R12, [R11] ;  /* 0x000000000b0c7984 */ /* 0x000e680000000800 */
[----:B-1----:R1:W-:Y:S02]  /*4180*/  STS [R3], R12 ;  /* 0x0000000c03007388 */ /* 0x0023e40000000800 */
.L_x_242:
[----:B------:R-:W-:Y:S05]  /*4190*/  BSYNC.RECONVERGENT B0 ;  /* 0x0000000000007941 */ /* 0x000fea0003800200 */
.L_x_241:
[----:B------:R-:W-:Y:S01]  /*41a0*/  BAR.SYNC.DEFER_BLOCKING 0x0 ;  /* 0x0000000000007b1d */ /* 0x000fe20000010000 */
[----:B------:R-:W-:-:S13]  /*41b0*/  ISETP.GT.U32.AND P0, PT, R13, 0x7f, PT ;  /* 0x0000007f0d00780c */ /* 0x000fda0003f04070 */
[----:B------:R-:W-:Y:S05]  /*41c0*/  @P0 BRA `(.L_x_243) ;  /* 0xfffffffc00a00947 */ /* 0x000fea000383ffff */
.L_x_240:
[----:B------:R-:W-:-:S13]  /*41d0*/  ISETP.GT.U32.AND P0, PT, R31, 0x1f, PT ;  /* 0x0000001f1f00780c */ /* 0x000fda0003f04070 */
[----:B------:R-:W-:Y:S05]  /*41e0*/  @P0 EXIT ;  /* 0x000000000000094d */ /* 0x000fea0003800000 */
[----:B------:R-:W-:Y:S01]  /*41f0*/  LDS R8, [R7+0x40] ;  /* 0x0000400007087984 */ /* 0x000fe20000000800 */
[----:B------:R-:W-:-:S03]  /*4200*/  ISETP.NE.AND P1, PT, R31, RZ, PT ;  /* 0x000000ff1f00720c */ /* 0x000fc60003f25270 */
[----:B------:R-:W2:Y:S02]  /*4210*/  LDS R9, [R7] ;  /* 0x0000000007097984 */ /* 0x000ea40000000800 */
[----:B--2---:R-:W-:-:S13]  /*4220*/  FSETP.GEU.AND P0, PT, R8, R9, PT ;  /* 0x000000090800720b */ /* 0x004fda0003f0e000 */
[----:B------:R-:W2:Y:S04]  /*4230*/  @!P0 LDS R8, [R7+0x40] ;  /* 0x0000400007088984 */ /* 0x000ea80000000800 */
[----:B--2---:R-:W-:Y:S04]  /*4240*/  @!P0 STS [R7], R8 ;  /* 0x0000000807008388 */ /* 0x004fe80000000800 */
[----:B------:R-:W2:Y:S04]  /*4250*/  @!P0 LDS R9, [R6+0x40] ;  /* 0x0000400006098984 */ /* 0x000ea80000000800 */
[----:B--2---:R-:W-:Y:S04]  /*4260*/  @!P0 STS [R6], R9 ;  /* 0x0000000906008388 */ /* 0x004fe80000000800 */
[----:B------:R-:W2:Y:S04]  /*4270*/  @!P0 LDS R10, [R5+0x40] ;  /* 0x00004000050a8984 */ /* 0x000ea80000000800 */
[----:B--2---:R-:W-:Y:S04]  /*4280*/  @!P0 STS [R5], R10 ;  /* 0x0000000a05008388 */ /* 0x004fe80000000800 */
[----:B-1----:R-:W1:Y:S04]  /*4290*/  @!P0 LDS R12, [R3+0x40] ;  /* 0x00004000030c8984 */ /* 0x002e680000000800 */
[----:B-1----:R-:W-:Y:S04]  /*42a0*/  @!P0 STS [R3], R12 ;  /* 0x0000000c03008388 */ /* 0x002fe80000000800 */
[----:B------:R-:W-:Y:S04]  /*42b0*/  LDS R11, [R7+0x20] ;  /* 0x00002000070b7984 */ /* 0x000fe80000000800 */
[----:B------:R-:W1:Y:S02]  /*42c0*/  LDS R14, [R7] ;  /* 0x00000000070e7984 */ /* 0x000e640000000800 */
[----:B-1----:R-:W-:-:S13]  /*42d0*/  FSETP.GEU.AND P0, PT, R11, R14, PT ;  /* 0x0000000e0b00720b */ /* 0x002fda0003f0e000 */
[----:B------:R-:W1:Y:S04]  /*42e0*/  @!P0 LDS R14, [R7+0x20] ;  /* 0x00002000070e8984 */ /* 0x000e680000000800 */
[----:B-1----:R-:W-:Y:S04]  /*42f0*/  @!P0 STS [R7], R14 ;  /* 0x0000000e07008388 */ /* 0x002fe80000000800 */
[----:B------:R-:W1:Y:S04]  /*4300*/  @!P0 LDS R11, [R6+0x20] ;  /* 0x00002000060b8984 */ /* 0x000e680000000800 */
[----:B-1----:R-:W-:Y:S04]  /*4310*/  @!P0 STS [R6], R11 ;  /* 0x0000000b06008388 */ /* 0x002fe80000000800 */
[----:B------:R-:W1:Y:S04]  /*4320*/  @!P0 LDS R8, [R5+0x20] ;  /* 0x0000200005088984 */ /* 0x000e680000000800 */
[----:B-1----:R-:W-:Y:S04]  /*4330*/  @!P0 STS [R5], R8 ;  /* 0x0000000805008388 */ /* 0x002fe80000000800 */
[----:B------:R-:W1:Y:S04]  /*4340*/  @!P0 LDS R10, [R3+0x20] ;  /* 0x00002000030a8984 */ /* 0x000e680000000800 */
        /* <DEDUP_REMOVED lines=33> */
[----:B-1----:R1:W-:Y:S01]  /*4560*/  @!P0 STS [R3], R12 ;  /* 0x0000000c03008388 */ /* 0x0023e20000000800 */
[----:B------:R-:W-:Y:S05]  /*4570*/  @P1 EXIT ;  /* 0x000000000000194d */ /* 0x000fea0003800000 */
[----:B------:R-:W2:Y:S01]  /*4580*/  LDS R29, [R29] ;  /* 0x000000001d1d7984 */ /* 0x000ea20000000800 */
[----:B0-----:R-:W0:Y:S03]  /*4590*/  LDC.64 R6, c[0x0][0x3c0] ;  /* 0x0000f000ff067b82 */ /* 0x001e260000000a00 */
[----:B-1----:R-:W1:Y:S04]  /*45a0*/  LDS R3, [R0] ;  /* 0x0000000000037984 */ /* 0x002e680000000800 */
[----:B------:R-:W4:Y:S01]  /*45b0*/  LDS R5, [R2] ;  /* 0x0000000002057984 */ /* 0x000f220000000800 */
[----:B------:R-:W5:Y:S03]  /*45c0*/  LDC.64 R8, c[0x0][0x3c8] ;  /* 0x0000f200ff087b82 */ /* 0x000f660000000a00 */
[----:B------:R-:W3:Y:S05]  /*45d0*/  LDS R15, [R4] ;  /* 0x00000000040f7984 */ /* 0x000eea0000000800 */
[----:B------:R-:W1:Y:S08]  /*45e0*/  LDC.64 R10, c[0x0][0x3d0] ;  /* 0x0000f400ff0a7b82 */ /* 0x000e700000000a00 */
[----:B------:R-:W3:Y:S01]  /*45f0*/  LDC.64 R12, c[0x0][0x3d8] ;  /* 0x0000f600ff0c7b82 */ /* 0x000ee20000000a00 */
[----:B0-----:R-:W-:-:S04]  /*4600*/  IMAD.WIDE.U32 R6, R34, 0x4, R6 ;  /* 0x0000000422067825 */ /* 0x001fc800078e0006 */
[C---:B-----5:R-:W-:Y:S01]  /*4610*/  IMAD.WIDE.U32 R8, R34.reuse, 0x4, R8 ;  /* 0x0000000422087825 */ /* 0x060fe200078e0008 */
[----:B--2---:R-:W-:Y:S03]  /*4620*/  STG.E desc[UR6][R6.64], R29 ;  /* 0x0000001d06007986 */ /* 0x004fe6000c101906 */
[C---:B-1----:R-:W-:Y:S01]  /*4630*/  IMAD.WIDE.U32 R10, R34.reuse, 0x4, R10 ;  /* 0x00000004220a7825 */ /* 0x042fe200078e000a */
[----:B------:R-:W-:Y:S04]  /*4640*/  STG.E desc[UR6][R8.64], R3 ;  /* 0x0000000308007986 */ /* 0x000fe8000c101906 */
[----:B----4-:R-:W-:Y:S01]  /*4650*/  STG.E desc[UR6][R10.64], R5 ;  /* 0x000000050a007986 */ /* 0x010fe2000c101906 */
[----:B---3--:R-:W-:-:S05]  /*4660*/  IMAD.WIDE.U32 R34, R34, 0x4, R12 ;  /* 0x0000000422227825 */ /* 0x008fca00078e000c */
[----:B------:R-:W-:Y:S01]  /*4670*/  STG.E desc[UR6][R34.64], R15 ;  /* 0x0000000f22007986 */ /* 0x000fe2000c101906 */
[----:B------:R-:W-:Y:S05]  /*4680*/  EXIT ;  /* 0x000000000000794d */ /* 0x000fea0003800000 */
        .weak           $__internal_2_$__cuda_sm20_rcp_rn_f32_slowpath
        .type           $__internal_2_$__cuda_sm20_rcp_rn_f32_slowpath,@function
        .size           $__internal_2_$__cuda_sm20_rcp_rn_f32_slowpath,($__internal_3_$__cuda_sm3x_div_rn_noftz_f32_slowpath - $__internal_2_$__cuda_sm20_rcp_rn_f32_slowpath)
$__internal_2_$__cuda_sm20_rcp_rn_f32_slowpath:
        /* <DEDUP_REMOVED lines=15> */
.L_x_245:
        /* <DEDUP_REMOVED lines=29> */
[----:B------:R-:W-:-:S05]  /*4950*/  @!P0 IADD3 R25, PT, PT, R25, 0x1, RZ ;  /* 0x0000000119198810 */ /* 0x000fca0007ffe0ff */
[----:B------:R-:W-:-:S05]  /*4960*/  @!P1 IMAD.SHL.U32 R25, R25, 0x2, RZ ;  /* 0x0000000219199824 */ /* 0x000fca00078e00ff */
[----:B------:R-:W-:Y:S01]  /*4970*/  LOP3.LUT R12, R25, 0x80000000, R4, 0xf8, !PT ;  /* 0x80000000190c7812 */ /* 0x000fe200078ef804 */
[----:B------:R-:W-:Y:S06]  /*4980*/  BRA `(.L_x_246) ;  /* 0x0000000000047947 */ /* 0x000fec0003800000 */
.L_x_247:
[----:B------:R0:W1:Y:S02]  /*4990*/  MUFU.RCP R12, R4 ;  /* 0x00000004000c7308 */ /* 0x0000640000001000 */
.L_x_246:
[----:B------:R-:W-:Y:S05]  /*49a0*/  BSYNC.RECONVERGENT B0 ;  /* 0x0000000000007941 */ /* 0x000fea0003800200 */
.L_x_244:
[----:B------:R-:W-:Y:S01]  /*49b0*/  HFMA2 R25, -RZ, RZ, 0, 0 ;  /* 0x00000000ff197431 */ /* 0x000fe200000001ff */
[----:B-1----:R-:W-:-:S03]  /*49c0*/  MOV R0, R12 ;  /* 0x0000000c00007202 */ /* 0x002fc60000000f00 */
[----:B0-----:R-:W-:Y:S05]  /*49d0*/  RET.REL.NODEC R24 `(tls_search_kernel_keplerian) ;  /* 0xffffffb418887950 */ /* 0x001fea0003c3ffff */
        .weak           $__internal_3_$__cuda_sm3x_div_rn_noftz_f32_slowpath
        .type           $__internal_3_$__cuda_sm3x_div_rn_noftz_f32_slowpath,@function
        .size           $__internal_3_$__cuda_sm3x_div_rn_noftz_f32_slowpath,(.L_x_263 - $__internal_3_$__cuda_sm3x_div_rn_noftz_f32_slowpath)
$__internal_3_$__cuda_sm3x_div_rn_noftz_f32_slowpath:
[----:B------:R-:W-:Y:S01]  /*49e0*/  SHF.R.U32.HI R24, RZ, 0x17, R41 ;  /* 0x00000017ff187819 */ /* 0x000fe20000011629 */
[----:B------:R-:W-:Y:S01]  /*49f0*/  BSSY.RECONVERGENT B0, `(.L_x_248) ;  /* 0x0000062000007945 */ /* 0x000fe20003800200 */
[----:B------:R-:W-:Y:S02]  /*4a00*/  SHF.R.U32.HI R38, RZ, 0x17, R0 ;  /* 0x00000017ff267819 */ /* 0x000fe40000011600 */
[----:B------:R-:W-:Y:S02]  /*4a10*/  LOP3.LUT R24, R24, 0xff, RZ, 0xc0, !PT ;  /* 0x000000ff18187812 */ /* 0x000fe400078ec0ff */
[----:B------:R-:W-:Y:S02]  /*4a20*/  LOP3.LUT R38, R38, 0xff, RZ, 0xc0, !PT ;  /* 0x000000ff26267812 */ /* 0x000fe400078ec0ff */
[----:B------:R-:W-:Y:S02]  /*4a30*/  IADD3 R39, PT, PT, R24, -0x1, RZ ;  /* 0xffffffff18277810 */ /* 0x000fe40007ffe0ff */
[----:B------:R-:W-:-:S02]  /*4a40*/  IADD3 R40, PT, PT, R38, -0x1, RZ ;  /* 0xffffffff26287810 */ /* 0x000fc40007ffe0ff */
[----:B------:R-:W-:-:S04]  /*4a50*/  ISETP.GT.U32.AND P0, PT, R39, 0xfd, PT ;  /* 0x000000fd2700780c */ /* 0x000fc80003f04070 */
[----:B------:R-:W-:-:S13]  /*4a60*/  ISETP.GT.U32.OR P0, PT, R40, 0xfd, P0 ;  /* 0x000000fd2800780c */ /* 0x000fda0000704470 */
[----:B------:R-:W-:Y:S01]  /*4a70*/  @!P0 IMAD.MOV.U32 R36, RZ, RZ, RZ ;  /* 0x000000ffff248224 */ /* 0x000fe200078e00ff */
[----:B------:R-:W-:Y:S06]  /*4a80*/  @!P0 BRA `(.L_x_249) ;  /* 0x00000000005c8947 */ /* 0x000fec0003800000 */
[----:B------:R-:W-:Y:S02]  /*4a90*/  FSETP.GTU.FTZ.AND P0, PT, |R0|, +INF , PT ;  /* 0x7f8000000000780b */ /* 0x000fe40003f1c200 */
[----:B------:R-:W-:-:S04]  /*4aa0*/  FSETP.GTU.FTZ.AND P1, PT, |R41|, +INF , PT ;  /* 0x7f8000002900780b */ /* 0x000fc80003f3c200 */
[----:B------:R-:W-:-:S13]  /*4ab0*/  PLOP3.LUT P0, PT, P0, P1, PT, 0xf8, 0x8f ;  /* 0x00000000008f781c */ /* 0x000fda0000703f70 */
[----:B------:R-:W-:Y:S05]  /*4ac0*/  @P0 BRA `(.L_x_250) ;  /* 0x00000004004c0947 */ /* 0x000fea0003800000 */
[----:B------:R-:W-:-:S13]  /*4ad0*/  LOP3.LUT P0, RZ, R41, 0x7fffffff, R0, 0xc8, !PT ;  /* 0x7fffffff29ff7812 */ /* 0x000fda000780c800 */
[----:B------:R-:W-:Y:S05]  /*4ae0*/  @!P0 BRA `(.L_x_251) ;  /* 0x00000004003c8947 */ /* 0x000fea0003800000 */
[C---:B------:R-:W-:Y:S02]  /*4af0*/  FSETP.NEU.FTZ.AND P4, PT, |R0|.reuse, +INF , PT ;  /* 0x7f8000000000780b */ /* 0x040fe40003f9d200 */
        /* <DEDUP_REMOVED lines=14> */
[----:B------:R-:W-:-:S03]  /*4be0*/  @!P1 FFMA R41, R41, 1.84467440737095516160e+19, RZ ;  /* 0x5f80000029299823 */ /* 0x000fc600000000ff */
[----:B------:R-:W-:-:S07]  /*4bf0*/  @!P1 IADD3 R36, PT, PT, R36, 0x40, RZ ;  /* 0x0000004024249810 */ /* 0x000fce0007ffe0ff */
.L_x_249:
[----:B------:R-:W-:Y:S01]  /*4c00*/  LEA R42, R24, 0xc0800000, 0x17 ;  /* 0xc0800000182a7811 */ /* 0x000fe200078eb8ff */
[----:B------:R-:W-:Y:S01]  /*4c10*/  VIADD R43, R38, 0xffffff81 ;  /* 0xffffff81262b7836 */ /* 0x000fe20000000000 */
[----:B------:R-:W-:Y:S02]  /*4c20*/  BSSY.RECONVERGENT B1, `(.L_x_254) ;  /* 0x0000035000017945 */ /* 0x000fe40003800200 */
[----:B------:R-:W-:Y:S01]  /*4c30*/  IADD3 R42, PT, PT, -R42, R41, RZ ;  /* 0x000000292a2a7210 */ /* 0x000fe20007ffe1ff */
[C---:B------:R-:W-:Y:S01]  /*4c40*/  IMAD R0, R43.reuse, -0x800000, R0 ;  /* 0xff8000002b007824 */ /* 0x040fe200078e0200 */
[----:B------:R-:W-:Y:S02]  /*4c50*/  IADD3 R43, PT, PT, R43, 0x7f, -R24 ;  /* 0x0000007f2b2b7810 */ /* 0x000fe40007ffe818 */
[----:B------:R-:W0:Y:S01]  /*4c60*/  MUFU.RCP R40, R42 ;  /* 0x0000002a00287308 */ /* 0x000e220000001000 */
[----:B------:R-:W-:Y:S01]  /*4c70*/  FADD.FTZ R39, -R42, -RZ ;  /* 0x800000ff2a277221 */ /* 0x000fe20000010100 */
[----:B------:R-:W-:-:S03]  /*4c80*/  IADD3 R43, PT, PT, R43, R36, RZ ;  /* 0x000000242b2b7210 */ /* 0x000fc60007ffe0ff */
[----:B0-----:R-:W-:-:S04]  /*4c90*/  FFMA R41, R40, R39, 1 ;  /* 0x3f80000028297423 */ /* 0x001fc80000000027 */
[----:B------:R-:W-:-:S04]  /*4ca0*/  FFMA R41, R40, R41, R40 ;  /* 0x0000002928297223 */ /* 0x000fc80000000028 */
[----:B------:R-:W-:-:S04]  /*4cb0*/  FFMA R38, R0, R41, RZ ;  /* 0x0000002900267223 */ /* 0x000fc800000000ff */
[----:B------:R-:W-:-:S04]  /*4cc0*/  FFMA R40, R39, R38, R0 ;  /* 0x0000002627287223 */ /* 0x000fc80000000000 */
[----:B------:R-:W-:-:S04]  /*4cd0*/  FFMA R40, R41, R40, R38 ;  /* 0x0000002829287223 */ /* 0x000fc80000000026 */
[----:B------:R-:W-:-:S04]  /*4ce0*/  FFMA R39, R39, R40, R0 ;  /* 0x0000002827277223 */ /* 0x000fc80000000000 */
[----:B------:R-:W-:-:S05]  /*4cf0*/  FFMA R0, R41, R39, R40 ;  /* 0x0000002729007223 */ /* 0x000fca0000000028 */
[----:B------:R-:W-:-:S04]  /*4d00*/  SHF.R.U32.HI R24, RZ, 0x17, R0 ;  /* 0x00000017ff187819 */ /* 0x000fc80000011600 */
[----:B------:R-:W-:-:S04]  /*4d10*/  LOP3.LUT R24, R24, 0xff, RZ, 0xc0, !PT ;  /* 0x000000ff18187812 */ /* 0x000fc800078ec0ff */
[----:B------:R-:W-:-:S04]  /*4d20*/  IADD3 R24, PT, PT, R24, R43, RZ ;  /* 0x0000002b18187210 */ /* 0x000fc80007ffe0ff */
        /* <DEDUP_REMOVED lines=11> */
[CCC-:B------:R-:W-:Y:S01]  /*4de0*/  FFMA.RP R38, R41.reuse, R39.reuse, R40.reuse ;  /* 0x0000002729267223 */ /* 0x1c0fe20000008028 */
[----:B------:R-:W-:Y:S01]  /*4df0*/  FFMA.RM R41, R41, R39, R40 ;  /* 0x0000002729297223 */ /* 0x000fe20000004028 */
[----:B------:R-:W-:Y:S02]  /*4e00*/  IADD3 R39, PT, PT, R24, 0x20, RZ ;  /* 0x0000002018277810 */ /* 0x000fe40007ffe0ff */
[----:B------:R-:W-:Y:S02]  /*4e10*/  LOP3.LUT R36, R36, 0x7fffff, RZ, 0xc0, !PT ;  /* 0x007fffff24247812 */ /* 0x000fe400078ec0ff */
[----:B------:R-:W-:Y:S02]  /*4e20*/  ISETP.NE.AND P4, PT, R24, RZ, PT ;  /* 0x000000ff1800720c */ /* 0x000fe40003f85270 */
[----:B------:R-:W-:Y:S02]  /*4e30*/  LOP3.LUT R36, R36, 0x800000, RZ, 0xfc, !PT ;  /* 0x0080000024247812 */ /* 0x000fe400078efcff */
[----:B------:R-:W-:Y:S01]  /*4e40*/  ISETP.NE.AND P1, PT, R24, RZ, PT ;  /* 0x000000ff1800720c */ /* 0x000fe20003f25270 */
[----:B------:R-:W-:Y:S01]  /*4e50*/  IMAD.MOV R24, RZ, RZ, -R24 ;  /* 0x000000ffff187224 */ /* 0x000fe200078e0a18 */
[----:B------:R-:W-:-:S02]  /*4e60*/  SHF.L.U32 R39, R36, R39, RZ ;  /* 0x0000002724277219 */ /* 0x000fc400000006ff */
[----:B------:R-:W-:Y:S02]  /*4e70*/  FSETP.NEU.FTZ.AND P0, PT, R38, R41, PT ;  /* 0x000000292600720b */ /* 0x000fe40003f1d000 */
[----:B------:R-:W-:Y:S02]  /*4e80*/  SEL R41, R24, RZ, P4 ;  /* 0x000000ff18297207 */ /* 0x000fe40002000000 */
[----:B------:R-:W-:Y:S02]  /*4e90*/  ISETP.NE.AND P1, PT, R39, RZ, P1 ;  /* 0x000000ff2700720c */ /* 0x000fe40000f25270 */
[----:B------:R-:W-:Y:S02]  /*4ea0*/  SHF.R.U32.HI R39, RZ, R41, R36 ;  /* 0x00000029ff277219 */ /* 0x000fe40000011624 */
[----:B------:R-:W-:Y:S02]  /*4eb0*/  PLOP3.LUT P0, PT, P0, P1, PT, 0xf8, 0x8f ;  /* 0x00000000008f781c */ /* 0x000fe40000703f70 */
[----:B------:R-:W-:-:S02]  /*4ec0*/  SHF.R.U32.HI R36, RZ, 0x1, R39 ;  /* 0x00000001ff247819 */ /* 0x000fc40000011627 */
[----:B------:R-:W-:-:S04]  /*4ed0*/  SEL R41, RZ, 0x1, !P0 ;  /* 0x00000001ff297807 */ /* 0x000fc80004000000 */
[----:B------:R-:W-:-:S04]  /*4ee0*/  LOP3.LUT R24, R41, 0x1, R36, 0xf8, !PT ;  /* 0x0000000129187812 */ /* 0x000fc800078ef824 */
[----:B------:R-:W-:-:S04]  /*4ef0*/  LOP3.LUT R39, R24, R39, RZ, 0xc0, !PT ;  /* 0x0000002718277212 */ /* 0x000fc800078ec0ff */
[----:B------:R-:W-:-:S04]  /*4f00*/  IADD3 R39, PT, PT, R36, R39, RZ ;  /* 0x0000002724277210 */ /* 0x000fc80007ffe0ff */
[----:B------:R-:W-:Y:S01]  /*4f10*/  LOP3.LUT R0, R39, R0, RZ, 0xfc, !PT ;  /* 0x0000000027007212 */ /* 0x000fe200078efcff */
[----:B------:R-:W-:Y:S06]  /*4f20*/  BRA `(.L_x_257) ;  /* 0x0000000000107947 */ /* 0x000fec0003800000 */
.L_x_256:
[----:B------:R-:W-:-:S04]  /*4f30*/  LOP3.LUT R0, R0, 0x80000000, RZ, 0xc0, !PT ;  /* 0x8000000000007812 */ /* 0x000fc800078ec0ff */
[----:B------:R-:W-:Y:S01]  /*4f40*/  LOP3.LUT R0, R0, 0x7f800000, RZ, 0xfc, !PT ;  /* 0x7f80000000007812 */ /* 0x000fe200078efcff */
[----:B------:R-:W-:Y:S06]  /*4f50*/  BRA `(.L_x_257) ;  /* 0x0000000000047947 */ /* 0x000fec0003800000 */
.L_x_255:
[----:B------:R-:W-:-:S07]  /*4f60*/  LEA R0, R43, R0, 0x17 ;  /* 0x000000002b007211 */ /* 0x000fce00078eb8ff */
.L_x_257:
[----:B------:R-:W-:Y:S05]  /*4f70*/  BSYNC.RECONVERGENT B1 ;  /* 0x0000000000017941 */ /* 0x000fea0003800200 */
.L_x_254:
[----:B------:R-:W-:Y:S05]  /*4f80*/  BRA `(.L_x_258) ;  /* 0x0000000000207947 */ /* 0x000fea0003800000 */
.L_x_253:
[----:B------:R-:W-:-:S04]  /*4f90*/  LOP3.LUT R0, R41, 0x80000000, R0, 0x48, !PT ;  /* 0x8000000029007812 */ /* 0x000fc800078e4800 */
[----:B------:R-:W-:Y:S01]  /*4fa0*/  LOP3.LUT R0, R0, 0x7f800000, RZ, 0xfc, !PT ;  /* 0x7f80000000007812 */ /* 0x000fe200078efcff */
[----:B------:R-:W-:Y:S06]  /*4fb0*/  BRA `(.L_x_258) ;  /* 0x0000000000147947 */ /* 0x000fec0003800000 */
.L_x_252:
[----:B------:R-:W-:Y:S01]  /*4fc0*/  LOP3.LUT R0, R41, 0x80000000, R0, 0x48, !PT ;  /* 0x8000000029007812 */ /* 0x000fe200078e4800 */
[----:B------:R-:W-:Y:S06]  /*4fd0*/  BRA `(.L_x_258) ;  /* 0x00000000000c7947 */ /* 0x000fec0003800000 */
.L_x_251:
[----:B------:R-:W0:Y:S01]  /*4fe0*/  MUFU.RSQ R0, -QNAN ;  /* 0xffc0000000007908 */ /* 0x000e220000001400 */
[----:B------:R-:W-:Y:S05]  /*4ff0*/  BRA `(.L_x_258) ;  /* 0x0000000000047947 */ /* 0x000fea0003800000 */
.L_x_250:
[----:B------:R-:W-:-:S07]  /*5000*/  FADD.FTZ R0, R0, R41 ;  /* 0x0000002900007221 */ /* 0x000fce0000010000 */
.L_x_258:
[----:B------:R-:W-:Y:S05]  /*5010*/  BSYNC.RECONVERGENT B0 ;  /* 0x0000000000007941 */ /* 0x000fea0003800200 */
.L_x_248:
[----:B------:R-:W-:Y:S01]  /*5020*/  HFMA2 R39, -RZ, RZ, 0, 0 ;  /* 0x00000000ff277431 */ /* 0x000fe200000001ff */
[----:B------:R-:W-:-:S04]  /*5030*/  MOV R38, R12 ;  /* 0x0000000c00267202 */ /* 0x000fc80000000f00 */
[----:B0-----:R-:W-:Y:S05]  /*5040*/  RET.REL.NODEC R38 `(tls_search_kernel_keplerian) ;  /* 0xffffffac26ec7950 */ /* 0x001fea0003c3ffff */
.L_x_259:
        /* <DEDUP_REMOVED lines=11> */
.L_x_263:


//--------------------- .nv.shared.tls_search_kernel --------------------------
	.section	.nv.shared.tls_search_kernel,"aw",@nobits
	.sectionflags	@""
	.align	16
	.zero		1024


//--------------------- .nv.shared.reserved.0     --------------------------
	.section	.nv.shared.reserved.0,"aw",@nobits
	.weak		__nv_reservedSMEM_offset_0_alias
	.size		__nv_reservedSMEM_offset_0_alias, 0, 64
	.other		__nv_reservedSMEM_offset_0_alias,@"STO_CUDA_RESERVED_SHARED STV_DEFAULT"
__nv_reservedSMEM_offset_0_alias:
	.zero		0
	.zero		64


//--------------------- .nv.shared.tls_search_kernel_keplerian --------------------------
	.section	.nv.shared.tls_search_kernel_keplerian,"aw",@nobits
	.sectionflags	@""
	.align	16
	.zero		1024


//--------------------- .nv.constant0.tls_search_kernel --------------------------
	.section	.nv.constant0.tls_search_kernel,"a",@progbits
	.sectionflags	@""
	.align	4
.nv.constant0.tls_search_kernel:
	.zero		968


//--------------------- .nv.constant0.tls_search_kernel_keplerian --------------------------
	.section	.nv.constant0.tls_search_kernel_keplerian,"a",@progbits
	.sectionflags	@""
	.align	4
.nv.constant0.tls_search_kernel_keplerian:
	.zero		992


//--------------------- SYMBOLS --------------------------

	.type		.nv.reservedSmem.offset0,@object
	.size		.nv.reservedSmem.offset0,0x4
	.type		.nv.reservedSmem.cap,@object
	.size		.nv.reservedSmem.cap,0x4
